// auto-generated by cutlass_sweep.conv — config: {"arch": "sm_90", "cluster_m": 2, "cluster_n": 1, "conv_kind": "wgrad", "dtype": "bf16", "ndim": 2, "tile_k": 32, "tile_m": 256, "tile_n": 64}
#include "cutlass/cutlass.h"
#include "cute/tensor.hpp"
#include "cutlass/kernel_hardware_info.hpp"
#include "cutlass/conv/convolution.h"
#include "cutlass/conv/dispatch_policy.hpp"
#include "cutlass/conv/collective/collective_builder.hpp"
#include "cutlass/conv/kernel/conv_universal.hpp"
#include "cutlass/conv/device/conv_universal_adapter.hpp"
#include "cutlass/epilogue/collective/collective_builder.hpp"

using namespace cute;
using Elem = cutlass::bfloat16_t;
using Acc  = float;
using LayoutAB = cutlass::layout::TensorNHWC;
using LayoutC  = cutlass::layout::TensorKCSR;
constexpr auto ConvOp = cutlass::conv::Operator::kWgrad;
using TileShape    = Shape<_256, Shape<_64>, Shape<_32>>;
using ClusterShape = Shape<_2, _1, _1>;

using CollectiveEpilogue = typename cutlass::epilogue::collective::CollectiveBuilder<
    cutlass::arch::Sm90, cutlass::arch::OpClassTensorOp,
    TileShape, ClusterShape,
    cutlass::epilogue::collective::EpilogueTileAuto,
    Acc, Acc,
    Elem, LayoutC, 128 / cutlass::sizeof_bits<Elem>::value,
    Elem, LayoutC, 128 / cutlass::sizeof_bits<Elem>::value,
    cutlass::epilogue::collective::EpilogueScheduleAuto
  >::CollectiveOp;

using CollectiveMainloop = typename cutlass::conv::collective::CollectiveBuilder<
    cutlass::arch::Sm90, cutlass::arch::OpClassTensorOp, ConvOp,
    Elem, LayoutAB, 128 / cutlass::sizeof_bits<Elem>::value,
    Elem, LayoutAB, 128 / cutlass::sizeof_bits<Elem>::value,
    Acc,
    TileShape, ClusterShape,
    cutlass::conv::collective::StageCountAutoCarveout<
        static_cast<int>(sizeof(typename CollectiveEpilogue::SharedStorage))>,
    cutlass::conv::collective::KernelScheduleAuto
  >::CollectiveOp;

using ProblemShape = cutlass::conv::ConvProblemShape<
    ConvOp, CollectiveMainloop::DispatchPolicy::NumSpatialDimensions>;
using ConvKernel = cutlass::conv::kernel::ConvUniversal<
    ProblemShape, CollectiveMainloop, CollectiveEpilogue>;
using Conv = cutlass::conv::device::ConvUniversalAdapter<ConvKernel>;

auto* _anchor = &cutlass::device_kernel<ConvKernel>;


// ===== COMPILED SASS (sm_90a) =====

	.target	sm_90a

	.elftype	@"ET_EXEC"


//--------------------- .note.nv.tkinfo           --------------------------
	.section	.note.nv.tkinfo,"",@"SHT_NOTE"
	.sectionflags	@"SHF_NOTE_NV_TKINFO"
	.tkinfo
        /*0018*/ 	.word	0x00000002
        /*0030*/ 	.string	""
        /*0030*/ 	.string	"ptxas"
        /*0030*/ 	.string	"Cuda compilation tools, release 13.0, V13.0.88"
        /*0030*/ 	.string	"Build cuda_13.0.r13.0/compiler.36424714_0"
        /*0030*/ 	.string	"-arch sm_90a -m 64 "



//--------------------- .note.nv.cuinfo           --------------------------
	.section	.note.nv.cuinfo,"",@"SHT_NOTE"
	.sectionflags	@"SHF_NOTE_NV_CUINFO"
        /*0018*/ 	.short	0x0002
        /*001a*/ 	.short	0x005a
        /*001c*/ 	.short	0x0082
	.zero		2


//--------------------- .nv.info                  --------------------------
	.section	.nv.info,"",@"SHT_CUDA_INFO"
	.align	4


	//----- nvinfo : EIATTR_REGCOUNT
	.align		4
        /*0000*/ 	.byte	0x04, 0x2f
        /*0002*/ 	.short	(.L_12 - .L_11)
	.align		4
.L_11:
        /*0004*/ 	.word	index@(_ZN7cutlass13device_kernelINS_4conv6kernel13ConvUniversalINS1_16ConvProblemShapeILNS1_8OperatorE2ELi2EEENS1_10collective14CollectiveConvINS1_46MainloopSm90TmaGmmaWarpSpecializedImplicitGemmILS5_2ELi11ELi2EN4cute5tupleIJNSA_1CILi2EEENSC_ILi1EEESE_EEENS1_36KernelImplicitTmaWarpSpecializedSm90ELi1EEENSB_IJNSC_ILi256EEENSB_IJNSC_ILi64EEEEEENSB_IJNSC_ILi32EEEEEEEEENS_10bfloat16_tESO_NSA_8TiledMMAINSA_8MMA_AtomIJNSA_4SM904GMMA27MMA_64x64x16_F32BF16BF16_SSILNSS_5MajorE1ELSU_1ELNSS_7ScaleInE1ELSV_1EEEEEENSA_6LayoutINSB_IJSE_SE_SE_EEENSB_IJNSC_ILi0EEES10_S10_EEEEENSB_IJNSA_10UnderscoreES13_S13_EEEEENS7_6detail26Sm90ImplicitGemmTileTraitsINSA_13SM90_TMA_LOADENSA_14ComposedLayoutINSA_7SwizzleILi3ELi4ELi3EEENSA_18smem_ptr_flag_bitsILi16EEENSY_INSB_IJNSB_IJSJ_NSC_ILi4EEEEEENSB_IJNSC_ILi8EEES1E_EEENSB_IJSE_NSC_ILi11EEEEEEEEENSB_IJNSB_IJSE_NSC_ILi2048EEEEEENSB_IJSJ_NSC_ILi512EEEEEENSB_IJS10_NSC_ILi8192EEEEEEEEEEEEEvEENS17_INSA_30SM90_TMA_LOAD_IM2COL_MULTICASTENS19_IS1B_S1D_NSY_INSB_IJNSB_IJSJ_SE_EEES1H_S1J_EEENSB_IJNSB_IJSE_S10_EEES1O_NSB_IJS10_S1L_EEEEEEEEEEvEEEENS_8epilogue10collective6detail29Sm90TmaWarpSpecializedAdapterINS26_15DefaultEpilogueISO_NSB_IJlNSB_IJSE_llEEES10_EEES2B_NS25_6thread17LinearCombinationISO_Li1EffLNS2C_9ScaleType4KindE0ELNS_15FloatRoundStyleE2ESO_EENS_4gemm15EpilogueDefaultEEEEEvvEEEEvNT_6ParamsE)
        /*0008*/ 	.word	0x000000a8


	//----- nvinfo : EIATTR_FRAME_SIZE
	.align		4
.L_12:
        /*000c*/ 	.byte	0x04, 0x11
        /*000e*/ 	.short	(.L_14 - .L_13)
	.align		4
.L_13:
        /*0010*/ 	.word	index@(_ZN7cutlass13device_kernelINS_4conv6kernel13ConvUniversalINS1_16ConvProblemShapeILNS1_8OperatorE2ELi2EEENS1_10collective14CollectiveConvINS1_46MainloopSm90TmaGmmaWarpSpecializedImplicitGemmILS5_2ELi11ELi2EN4cute5tupleIJNSA_1CILi2EEENSC_ILi1EEESE_EEENS1_36KernelImplicitTmaWarpSpecializedSm90ELi1EEENSB_IJNSC_ILi256EEENSB_IJNSC_ILi64EEEEEENSB_IJNSC_ILi32EEEEEEEEENS_10bfloat16_tESO_NSA_8TiledMMAINSA_8MMA_AtomIJNSA_4SM904GMMA27MMA_64x64x16_F32BF16BF16_SSILNSS_5MajorE1ELSU_1ELNSS_7ScaleInE1ELSV_1EEEEEENSA_6LayoutINSB_IJSE_SE_SE_EEENSB_IJNSC_ILi0EEES10_S10_EEEEENSB_IJNSA_10UnderscoreES13_S13_EEEEENS7_6detail26Sm90ImplicitGemmTileTraitsINSA_13SM90_TMA_LOADENSA_14ComposedLayoutINSA_7SwizzleILi3ELi4ELi3EEENSA_18smem_ptr_flag_bitsILi16EEENSY_INSB_IJNSB_IJSJ_NSC_ILi4EEEEEENSB_IJNSC_ILi8EEES1E_EEENSB_IJSE_NSC_ILi11EEEEEEEEENSB_IJNSB_IJSE_NSC_ILi2048EEEEEENSB_IJSJ_NSC_ILi512EEEEEENSB_IJS10_NSC_ILi8192EEEEEEEEEEEEEvEENS17_INSA_30SM90_TMA_LOAD_IM2COL_MULTICASTENS19_IS1B_S1D_NSY_INSB_IJNSB_IJSJ_SE_EEES1H_S1J_EEENSB_IJNSB_IJSE_S10_EEES1O_NSB_IJS10_S1L_EEEEEEEEEEvEEEENS_8epilogue10collective6detail29Sm90TmaWarpSpecializedAdapterINS26_15DefaultEpilogueISO_NSB_IJlNSB_IJSE_llEEES10_EEES2B_NS25_6thread17LinearCombinationISO_Li1EffLNS2C_9ScaleType4KindE0ELNS_15FloatRoundStyleE2ESO_EENS_4gemm15EpilogueDefaultEEEEEvvEEEEvNT_6ParamsE)
        /*0014*/ 	.word	0x00000000


	//----- nvinfo : EIATTR_MIN_STACK_SIZE
	.align		4
.L_14:
        /*0018*/ 	.byte	0x04, 0x12
        /*001a*/ 	.short	(.L_16 - .L_15)
	.align		4
.L_15:
        /*001c*/ 	.word	index@(_ZN7cutlass13device_kernelINS_4conv6kernel13ConvUniversalINS1_16ConvProblemShapeILNS1_8OperatorE2ELi2EEENS1_10collective14CollectiveConvINS1_46MainloopSm90TmaGmmaWarpSpecializedImplicitGemmILS5_2ELi11ELi2EN4cute5tupleIJNSA_1CILi2EEENSC_ILi1EEESE_EEENS1_36KernelImplicitTmaWarpSpecializedSm90ELi1EEENSB_IJNSC_ILi256EEENSB_IJNSC_ILi64EEEEEENSB_IJNSC_ILi32EEEEEEEEENS_10bfloat16_tESO_NSA_8TiledMMAINSA_8MMA_AtomIJNSA_4SM904GMMA27MMA_64x64x16_F32BF16BF16_SSILNSS_5MajorE1ELSU_1ELNSS_7ScaleInE1ELSV_1EEEEEENSA_6LayoutINSB_IJSE_SE_SE_EEENSB_IJNSC_ILi0EEES10_S10_EEEEENSB_IJNSA_10UnderscoreES13_S13_EEEEENS7_6detail26Sm90ImplicitGemmTileTraitsINSA_13SM90_TMA_LOADENSA_14ComposedLayoutINSA_7SwizzleILi3ELi4ELi3EEENSA_18smem_ptr_flag_bitsILi16EEENSY_INSB_IJNSB_IJSJ_NSC_ILi4EEEEEENSB_IJNSC_ILi8EEES1E_EEENSB_IJSE_NSC_ILi11EEEEEEEEENSB_IJNSB_IJSE_NSC_ILi2048EEEEEENSB_IJSJ_NSC_ILi512EEEEEENSB_IJS10_NSC_ILi8192EEEEEEEEEEEEEvEENS17_INSA_30SM90_TMA_LOAD_IM2COL_MULTICASTENS19_IS1B_S1D_NSY_INSB_IJNSB_IJSJ_SE_EEES1H_S1J_EEENSB_IJNSB_IJSE_S10_EEES1O_NSB_IJS10_S1L_EEEEEEEEEEvEEEENS_8epilogue10collective6detail29Sm90TmaWarpSpecializedAdapterINS26_15DefaultEpilogueISO_NSB_IJlNSB_IJSE_llEEES10_EEES2B_NS25_6thread17LinearCombinationISO_Li1EffLNS2C_9ScaleType4KindE0ELNS_15FloatRoundStyleE2ESO_EENS_4gemm15EpilogueDefaultEEEEEvvEEEEvNT_6ParamsE)
        /*0020*/ 	.word	0x00000000
.L_16:


//--------------------- .nv.compat                --------------------------
	.section	.nv.compat,"",@"SHT_CUDA_COMPAT_INFO"
	.align	4
        /*0000*/ 	.byte	0x02, 0x09, 0x01, 0x00, 0x02, 0x02, 0x04, 0x00, 0x02, 0x05, 0x05, 0x00, 0x03, 0x07, 0x01, 0x01
        /*0010*/ 	.byte	0x02, 0x03, 0x01, 0x00, 0x02, 0x06, 0x01, 0x00, 0x04, 0x0b, 0x08, 0x00, 0x00, 0x00, 0x00, 0x00
        /*0020*/ 	.byte	0x00, 0x00, 0x00, 0x00


//--------------------- .nv.info._ZN7cutlass13device_kernelINS_4conv6kernel13ConvUniversalINS1_16ConvProblemShapeILNS1_8OperatorE2ELi2EEENS1_10collective14CollectiveConvINS1_46MainloopSm90TmaGmmaWarpSpecializedImplicitGemmILS5_2ELi11ELi2EN4cute5tupleIJNSA_1CILi2EEENSC_ILi1EEESE_EEENS1_36KernelImplicitTmaWarpSpecializedSm90ELi1EEENSB_IJNSC_ILi256EEENSB_IJNSC_ILi64EEEEEENSB_IJNSC_ILi32EEEEEEEEENS_10bfloat16_tESO_NSA_8TiledMMAINSA_8MMA_AtomIJNSA_4SM904GMMA27MMA_64x64x16_F32BF16BF16_SSILNSS_5MajorE1ELSU_1ELNSS_7ScaleInE1ELSV_1EEEEEENSA_6LayoutINSB_IJSE_SE_SE_EEENSB_IJNSC_ILi0EEES10_S10_EEEEENSB_IJNSA_10UnderscoreES13_S13_EEEEENS7_6detail26Sm90ImplicitGemmTileTraitsINSA_13SM90_TMA_LOADENSA_14ComposedLayoutINSA_7SwizzleILi3ELi4ELi3EEENSA_18smem_ptr_flag_bitsILi16EEENSY_INSB_IJNSB_IJSJ_NSC_ILi4EEEEEENSB_IJNSC_ILi8EEES1E_EEENSB_IJSE_NSC_ILi11EEEEEEEEENSB_IJNSB_IJSE_NSC_ILi2048EEEEEENSB_IJSJ_NSC_ILi512EEEEEENSB_IJS10_NSC_ILi8192EEEEEEEEEEEEEvEENS17_INSA_30SM90_TMA_LOAD_IM2COL_MULTICASTENS19_IS1B_S1D_NSY_INSB_IJNSB_IJSJ_SE_EEES1H_S1J_EEENSB_IJNSB_IJSE_S10_EEES1O_NSB_IJS10_S1L_EEEEEEEEEEvEEEENS_8epilogue10collective6detail29Sm90TmaWarpSpecializedAdapterINS26_15DefaultEpilogueISO_NSB_IJlNSB_IJSE_llEEES10_EEES2B_NS25_6thread17LinearCombinationISO_Li1EffLNS2C_9ScaleType4KindE0ELNS_15FloatRoundStyleE2ESO_EENS_4gemm15EpilogueDefaultEEEEEvvEEEEvNT_6ParamsE --------------------------
	.section	.nv.info._ZN7cutlass13device_kernelINS_4conv6kernel13ConvUniversalINS1_16ConvProblemShapeILNS1_8OperatorE2ELi2EEENS1_10collective14CollectiveConvINS1_46MainloopSm90TmaGmmaWarpSpecializedImplicitGemmILS5_2ELi11ELi2EN4cute5tupleIJNSA_1CILi2EEENSC_ILi1EEESE_EEENS1_36KernelImplicitTmaWarpSpecializedSm90ELi1EEENSB_IJNSC_ILi256EEENSB_IJNSC_ILi64EEEEEENSB_IJNSC_ILi32EEEEEEEEENS_10bfloat16_tESO_NSA_8TiledMMAINSA_8MMA_AtomIJNSA_4SM904GMMA27MMA_64x64x16_F32BF16BF16_SSILNSS_5MajorE1ELSU_1ELNSS_7ScaleInE1ELSV_1EEEEEENSA_6LayoutINSB_IJSE_SE_SE_EEENSB_IJNSC_ILi0EEES10_S10_EEEEENSB_IJNSA_10UnderscoreES13_S13_EEEEENS7_6detail26Sm90ImplicitGemmTileTraitsINSA_13SM90_TMA_LOADENSA_14ComposedLayoutINSA_7SwizzleILi3ELi4ELi3EEENSA_18smem_ptr_flag_bitsILi16EEENSY_INSB_IJNSB_IJSJ_NSC_ILi4EEEEEENSB_IJNSC_ILi8EEES1E_EEENSB_IJSE_NSC_ILi11EEEEEEEEENSB_IJNSB_IJSE_NSC_ILi2048EEEEEENSB_IJSJ_NSC_ILi512EEEEEENSB_IJS10_NSC_ILi8192EEEEEEEEEEEEEvEENS17_INSA_30SM90_TMA_LOAD_IM2COL_MULTICASTENS19_IS1B_S1D_NSY_INSB_IJNSB_IJSJ_SE_EEES1H_S1J_EEENSB_IJNSB_IJSE_S10_EEES1O_NSB_IJS10_S1L_EEEEEEEEEEvEEEENS_8epilogue10collective6detail29Sm90TmaWarpSpecializedAdapterINS26_15DefaultEpilogueISO_NSB_IJlNSB_IJSE_llEEES10_EEES2B_NS25_6thread17LinearCombinationISO_Li1EffLNS2C_9ScaleType4KindE0ELNS_15FloatRoundStyleE2ESO_EENS_4gemm15EpilogueDefaultEEEEEvvEEEEvNT_6ParamsE,"",@"SHT_CUDA_INFO"
	.sectionflags	@""
	.align	4


	//----- nvinfo : EIATTR_CUDA_API_VERSION
	.align		4
        /*0000*/ 	.byte	0x04, 0x37
        /*0002*/ 	.short	(.L_18 - .L_17)
.L_17:
        /*0004*/ 	.word	0x00000082


	//----- nvinfo : EIATTR_KPARAM_INFO
	.align		4
.L_18:
        /*0008*/ 	.byte	0x04, 0x17
        /*000a*/ 	.short	(.L_20 - .L_19)
.L_19:
        /*000c*/ 	.word	0x00000000
        /*0010*/ 	.short	0x0000
        /*0012*/ 	.short	0x0070
        /*0014*/ 	.byte	0x00, 0xf0, 0x01, 0x0e


	//----- nvinfo : EIATTR_SPARSE_MMA_MASK
	.align		4
.L_20:
        /*0018*/ 	.byte	0x03, 0x50
        /*001a*/ 	.short	0x0000


	//----- nvinfo : EIATTR_MAXREG_COUNT
	.align		4
        /*001c*/ 	.byte	0x03, 0x1b
        /*001e*/ 	.short	0x00ff


	//----- nvinfo : EIATTR_NUM_BARRIERS
	.align		4
        /*0020*/ 	.byte	0x02, 0x4c
        /*0022*/ 	.byte	0x01
	.zero		1


	//----- nvinfo : EIATTR_MERCURY_ISA_VERSION
	.align		4
        /*0024*/ 	.byte	0x03, 0x5f
        /*0026*/ 	.short	0x0101


	//----- nvinfo : EIATTR_COOP_GROUP_MASK_REGIDS
	.align		4
        /*0028*/ 	.byte	0x04, 0x29
        /*002a*/ 	.short	(.L_22 - .L_21)


	//   ....[0]....
.L_21:
        /*002c*/ 	.word	0xffffffff


	//   ....[1]....
        /*0030*/ 	.word	0xffffffff


	//   ....[2]....
        /*0034*/ 	.word	0xffffffff


	//   ....[3]....
        /*0038*/ 	.word	0xffffffff


	//----- nvinfo : EIATTR_COOP_GROUP_INSTR_OFFSETS
	.align		4
.L_22:
        /*003c*/ 	.byte	0x04, 0x28
        /*003e*/ 	.short	(.L_24 - .L_23)


	//   ....[0]....
.L_23:
        /*0040*/ 	.word	0x00000070


	//   ....[1]....
        /*0044*/ 	.word	0x00000080


	//   ....[2]....
        /*0048*/ 	.word	0x00000140


	//   ....[3]....
        /*004c*/ 	.word	0x000007b0


	//----- nvinfo : EIATTR_MBARRIER_INSTR_OFFSETS
	.align		4
.L_24:
        /*0050*/ 	.byte	0x04, 0x39
        /*0052*/ 	.short	(.L_26 - .L_25)


	//   ....[0]....
.L_25:
        /*0054*/ 	.word	0x00000310
        /*0058*/ 	.word	0x000000ff
        /*005c*/ 	.word	0x00037000
        /*0060*/ 	.short	0x0100
        /*0062*/ 	.byte	0x08
	.zero		1


	//   ....[1]....
        /*0064*/ 	.word	0x00000320
        /*0068*/ 	.word	0x000000ff
        /*006c*/ 	.word	0x00037058
        /*0070*/ 	.short	0x0100
        /*0072*/ 	.byte	0x08
	.zero		1


	//   ....[2]....
        /*0074*/ 	.word	0x00000330
        /*0078*/ 	.word	0x000000ff
        /*007c*/ 	.word	0x00037008
        /*0080*/ 	.short	0x0100
        /*0082*/ 	.byte	0x08
	.zero		1


	//   ....[3]....
        /*0084*/ 	.word	0x00000340
        /*0088*/ 	.word	0x000000ff
        /*008c*/ 	.word	0x00037060
        /*0090*/ 	.short	0x0100
        /*0092*/ 	.byte	0x08
	.zero		1


	//   ....[4]....
        /*0094*/ 	.word	0x00000350
        /*0098*/ 	.word	0x000000ff
        /*009c*/ 	.word	0x00037010
        /*00a0*/ 	.short	0x0100
        /*00a2*/ 	.byte	0x08
	.zero		1


	//   ....[5]....
        /*00a4*/ 	.word	0x00000360
        /*00a8*/ 	.word	0x000000ff
        /*00ac*/ 	.word	0x00037068
        /*00b0*/ 	.short	0x0100
        /*00b2*/ 	.byte	0x08
	.zero		1


	//   ....[6]....
        /*00b4*/ 	.word	0x00000370
        /*00b8*/ 	.word	0x000000ff
        /*00bc*/ 	.word	0x00037018
        /*00c0*/ 	.short	0x0100
        /*00c2*/ 	.byte	0x08
	.zero		1


	//   ....[7]....
        /*00c4*/ 	.word	0x00000380
        /*00c8*/ 	.word	0x000000ff
        /*00cc*/ 	.word	0x00037070
        /*00d0*/ 	.short	0x0100
        /*00d2*/ 	.byte	0x08
	.zero		1


	//   ....[8]....
        /*00d4*/ 	.word	0x00000390
        /*00d8*/ 	.word	0x000000ff
        /*00dc*/ 	.word	0x00037020
        /*00e0*/ 	.short	0x0100
        /*00e2*/ 	.byte	0x08
	.zero		1


	//   ....[9]....
        /*00e4*/ 	.word	0x000003a0
        /*00e8*/ 	.word	0x000000ff
        /*00ec*/ 	.word	0x00037078
        /*00f0*/ 	.short	0x0100
        /*00f2*/ 	.byte	0x08
	.zero		1


	//   ....[10]....
        /*00f4*/ 	.word	0x000003b0
        /*00f8*/ 	.word	0x000000ff
        /*00fc*/ 	.word	0x00037028
        /*0100*/ 	.short	0x0100
        /*0102*/ 	.byte	0x08
	.zero		1


	//   ....[11]....
        /*0104*/ 	.word	0x000003c0
        /*0108*/ 	.word	0x000000ff
        /*010c*/ 	.word	0x00037080
        /*0110*/ 	.short	0x0100
        /*0112*/ 	.byte	0x08
	.zero		1


	//   ....[12]....
        /*0114*/ 	.word	0x000003d0
        /*0118*/ 	.word	0x000000ff
        /*011c*/ 	.word	0x00037030
        /*0120*/ 	.short	0x0100
        /*0122*/ 	.byte	0x08
	.zero		1


	//   ....[13]....
        /*0124*/ 	.word	0x000003e0
        /*0128*/ 	.word	0x000000ff
        /*012c*/ 	.word	0x00037088
        /*0130*/ 	.short	0x0100
        /*0132*/ 	.byte	0x08
	.zero		1


	//   ....[14]....
        /*0134*/ 	.word	0x000003f0
        /*0138*/ 	.word	0x000000ff
        /*013c*/ 	.word	0x00037038
        /*0140*/ 	.short	0x0100
        /*0142*/ 	.byte	0x08
	.zero		1


	//   ....[15]....
        /*0144*/ 	.word	0x00000400
        /*0148*/ 	.word	0x000000ff
        /*014c*/ 	.word	0x00037090
        /*0150*/ 	.short	0x0100
        /*0152*/ 	.byte	0x08
	.zero		1


	//   ....[16]....
        /*0154*/ 	.word	0x00000410
        /*0158*/ 	.word	0x000000ff
        /*015c*/ 	.word	0x00037040
        /*0160*/ 	.short	0x0100
        /*0162*/ 	.byte	0x08
	.zero		1


	//   ....[17]....
        /*0164*/ 	.word	0x00000420
        /*0168*/ 	.word	0x000000ff
        /*016c*/ 	.word	0x00037098
        /*0170*/ 	.short	0x0100
        /*0172*/ 	.byte	0x08
	.zero		1


	//   ....[18]....
        /*0174*/ 	.word	0x00000430
        /*0178*/ 	.word	0x000000ff
        /*017c*/ 	.word	0x00037048
        /*0180*/ 	.short	0x0100
        /*0182*/ 	.byte	0x08
	.zero		1


	//   ....[19]....
        /*0184*/ 	.word	0x00000440
        /*0188*/ 	.word	0x000000ff
        /*018c*/ 	.word	0x000370a0
        /*0190*/ 	.short	0x0100
        /*0192*/ 	.byte	0x08
	.zero		1


	//   ....[20]....
        /*0194*/ 	.word	0x00000450
        /*0198*/ 	.word	0x000000ff
        /*019c*/ 	.word	0x00037050
        /*01a0*/ 	.short	0x0100
        /*01a2*/ 	.byte	0x08
	.zero		1


	//   ....[21]....
        /*01a4*/ 	.word	0x00000460
        /*01a8*/ 	.word	0x000000ff
        /*01ac*/ 	.word	0x000370a8
        /*01b0*/ 	.short	0x0100
        /*01b2*/ 	.byte	0x08
	.zero		1


	//   ....[22]....
        /*01b4*/ 	.word	0x00001390
        /*01b8*/ 	.word	0x0000000b
        /*01bc*/ 	.word	0x00037000
        /*01c0*/ 	.short	0x010a
        /*01c2*/ 	.byte	0x3f
	.zero		1


	//   ....[23]....
        /*01c4*/ 	.word	0x000017d0
        /*01c8*/ 	.word	0x0000000e
        /*01cc*/ 	.word	0x00037000
        /*01d0*/ 	.short	0x010a
        /*01d2*/ 	.byte	0x3f
	.zero		1


	//   ....[24]....
        /*01d4*/ 	.word	0x00001ad0
        /*01d8*/ 	.word	0x0000000e
        /*01dc*/ 	.word	0x00000000
        /*01e0*/ 	.short	0x0101
        /*01e2*/ 	.byte	0x3f
	.zero		1


	//   ....[25]....
        /*01e4*/ 	.word	0x00001d00
        /*01e8*/ 	.word	0x0000000a
        /*01ec*/ 	.word	0x00000000
        /*01f0*/ 	.short	0x0101
        /*01f2*/ 	.byte	0x3f
	.zero		1


	//   ....[26]....
        /*01f4*/ 	.word	0x0000c840
        /*01f8*/ 	.word	0x0000000d
        /*01fc*/ 	.word	0x00037058
        /*0200*/ 	.short	0x010a
        /*0202*/ 	.byte	0x3f
	.zero		1


	//   ....[27]....
        /*0204*/ 	.word	0x0000cf30
        /*0208*/ 	.word	0x00000003
        /*020c*/ 	.word	0x00000000
        /*0210*/ 	.short	0x010a
        /*0212*/ 	.byte	0x3f
	.zero		1


	//   ....[28]....
        /*0214*/ 	.word	0x0000cfe0
        /*0218*/ 	.word	0x00000000
        /*021c*/ 	.word	0x00000000
        /*0220*/ 	.short	0x010a
        /*0222*/ 	.byte	0x3f
	.zero		1


	//   ....[29]....
        /*0224*/ 	.word	0x0000d090
        /*0228*/ 	.word	0x00000000
        /*022c*/ 	.word	0x00000000
        /*0230*/ 	.short	0x010a
        /*0232*/ 	.byte	0x3f
	.zero		1


	//   ....[30]....
        /*0234*/ 	.word	0x0000d140
        /*0238*/ 	.word	0x00000000
        /*023c*/ 	.word	0x00000000
        /*0240*/ 	.short	0x010a
        /*0242*/ 	.byte	0x3f
	.zero		1


	//   ....[31]....
        /*0244*/ 	.word	0x0000d1f0
        /*0248*/ 	.word	0x00000000
        /*024c*/ 	.word	0x00000000
        /*0250*/ 	.short	0x010a
        /*0252*/ 	.byte	0x3f
	.zero		1


	//   ....[32]....
        /*0254*/ 	.word	0x0000d2a0
        /*0258*/ 	.word	0x00000000
        /*025c*/ 	.word	0x00000000
        /*0260*/ 	.short	0x010a
        /*0262*/ 	.byte	0x3f
	.zero		1


	//   ....[33]....
        /*0264*/ 	.word	0x0000d350
        /*0268*/ 	.word	0x00000000
        /*026c*/ 	.word	0x00000000
        /*0270*/ 	.short	0x010a
        /*0272*/ 	.byte	0x3f
	.zero		1


	//   ....[34]....
        /*0274*/ 	.word	0x0000d400
        /*0278*/ 	.word	0x00000000
        /*027c*/ 	.word	0x00000000
        /*0280*/ 	.short	0x010a
        /*0282*/ 	.byte	0x3f
	.zero		1


	//   ....[35]....
        /*0284*/ 	.word	0x0000d4b0
        /*0288*/ 	.word	0x00000000
        /*028c*/ 	.word	0x00000000
        /*0290*/ 	.short	0x010a
        /*0292*/ 	.byte	0x3f
	.zero		1


	//   ....[36]....
        /*0294*/ 	.word	0x0000d560
        /*0298*/ 	.word	0x00000000
        /*029c*/ 	.word	0x00000000
        /*02a0*/ 	.short	0x010a
        /*02a2*/ 	.byte	0x3f
	.zero		1


	//   ....[37]....
        /*02a4*/ 	.word	0x0000d610
        /*02a8*/ 	.word	0x00000009
        /*02ac*/ 	.word	0x00000000
        /*02b0*/ 	.short	0x010a
        /*02b2*/ 	.byte	0x3f
	.zero		1


	//----- nvinfo : EIATTR_NUM_MBARRIERS
	.align		4
.L_26:
        /*02b4*/ 	.byte	0x03, 0x38
        /*02b6*/ 	.short	0x0016


	//----- nvinfo : EIATTR_EXIT_INSTR_OFFSETS
	.align		4
        /*02b8*/ 	.byte	0x04, 0x1c
        /*02ba*/ 	.short	(.L_28 - .L_27)


	//   ....[0]....
.L_27:
        /*02bc*/ 	.word	0x00000ec0


	//   ....[1]....
        /*02c0*/ 	.word	0x00001ef0


	//   ....[2]....
        /*02c4*/ 	.word	0x00001ff0


	//   ....[3]....
        /*02c8*/ 	.word	0x000093a0


	//   ....[4]....
        /*02cc*/ 	.word	0x000093e0


	//   ....[5]....
        /*02d0*/ 	.word	0x0000c5f0


	//   ....[6]....
        /*02d4*/ 	.word	0x0000c630


	//   ....[7]....
        /*02d8*/ 	.word	0x0000c650


	//   ....[8]....
        /*02dc*/ 	.word	0x0000ce20


	//   ....[9]....
        /*02e0*/ 	.word	0x0000d640


	//----- nvinfo : EIATTR_MAX_THREADS
	.align		4
.L_28:
        /*02e4*/ 	.byte	0x04, 0x05
        /*02e6*/ 	.short	(.L_30 - .L_29)
.L_29:
        /*02e8*/ 	.word	0x00000100
        /*02ec*/ 	.word	0x00000001
        /*02f0*/ 	.word	0x00000001


	//----- nvinfo : EIATTR_CRS_STACK_SIZE
	.align		4
.L_30:
        /*02f4*/ 	.byte	0x04, 0x1e
        /*02f6*/ 	.short	(.L_32 - .L_31)
.L_31:
        /*02f8*/ 	.word	0x00000000


	//----- nvinfo : EIATTR_CBANK_PARAM_SIZE
	.align		4
.L_32:
        /*02fc*/ 	.byte	0x03, 0x19
        /*02fe*/ 	.short	0x03f0


	//----- nvinfo : EIATTR_PARAM_CBANK
	.align		4
        /*0300*/ 	.byte	0x04, 0x0a
        /*0302*/ 	.short	(.L_34 - .L_33)
	.align		4
.L_33:
        /*0304*/ 	.word	index@(.nv.constant0._ZN7cutlass13device_kernelINS_4conv6kernel13ConvUniversalINS1_16ConvProblemShapeILNS1_8OperatorE2ELi2EEENS1_10collective14CollectiveConvINS1_46MainloopSm90TmaGmmaWarpSpecializedImplicitGemmILS5_2ELi11ELi2EN4cute5tupleIJNSA_1CILi2EEENSC_ILi1EEESE_EEENS1_36KernelImplicitTmaWarpSpecializedSm90ELi1EEENSB_IJNSC_ILi256EEENSB_IJNSC_ILi64EEEEEENSB_IJNSC_ILi32EEEEEEEEENS_10bfloat16_tESO_NSA_8TiledMMAINSA_8MMA_AtomIJNSA_4SM904GMMA27MMA_64x64x16_F32BF16BF16_SSILNSS_5MajorE1ELSU_1ELNSS_7ScaleInE1ELSV_1EEEEEENSA_6LayoutINSB_IJSE_SE_SE_EEENSB_IJNSC_ILi0EEES10_S10_EEEEENSB_IJNSA_10UnderscoreES13_S13_EEEEENS7_6detail26Sm90ImplicitGemmTileTraitsINSA_13SM90_TMA_LOADENSA_14ComposedLayoutINSA_7SwizzleILi3ELi4ELi3EEENSA_18smem_ptr_flag_bitsILi16EEENSY_INSB_IJNSB_IJSJ_NSC_ILi4EEEEEENSB_IJNSC_ILi8EEES1E_EEENSB_IJSE_NSC_ILi11EEEEEEEEENSB_IJNSB_IJSE_NSC_ILi2048EEEEEENSB_IJSJ_NSC_ILi512EEEEEENSB_IJS10_NSC_ILi8192EEEEEEEEEEEEEvEENS17_INSA_30SM90_TMA_LOAD_IM2COL_MULTICASTENS19_IS1B_S1D_NSY_INSB_IJNSB_IJSJ_SE_EEES1H_S1J_EEENSB_IJNSB_IJSE_S10_EEES1O_NSB_IJS10_S1L_EEEEEEEEEEvEEEENS_8epilogue10collective6detail29Sm90TmaWarpSpecializedAdapterINS26_15DefaultEpilogueISO_NSB_IJlNSB_IJSE_llEEES10_EEES2B_NS25_6thread17LinearCombinationISO_Li1EffLNS2C_9ScaleType4KindE0ELNS_15FloatRoundStyleE2ESO_EENS_4gemm15EpilogueDefaultEEEEEvvEEEEvNT_6ParamsE)
        /*0308*/ 	.short	0x0210
        /*030a*/ 	.short	0x03f0


	//----- nvinfo : EIATTR_SW_WAR
	.align		4
.L_34:
        /*030c*/ 	.byte	0x04, 0x36
        /*030e*/ 	.short	(.L_36 - .L_35)
.L_35:
        /*0310*/ 	.word	0x00000008
.L_36:


//--------------------- .nv.callgraph             --------------------------
	.section	.nv.callgraph,"",@"SHT_CUDA_CALLGRAPH"
	.align	4
	.sectionentsize	8
	.align		4
        /*0000*/ 	.word	0x00000000
	.align		4
        /*0004*/ 	.word	0xffffffff
	.align		4
        /*0008*/ 	.word	0x00000000
	.align		4
        /*000c*/ 	.word	0xfffffffe
	.align		4
        /*0010*/ 	.word	0x00000000
	.align		4
        /*0014*/ 	.word	0xfffffffd
	.align		4
        /*0018*/ 	.word	0x00000000
	.align		4
        /*001c*/ 	.word	0xfffffffc


//--------------------- .nv.constant4             --------------------------
	.section	.nv.constant4,"a",@progbits
	.align	8
	.align		8
.nv.constant4:
        /*0000*/ 	.dword	_ZN39_INTERNAL_295e2de4_4_k_cu_ddbf9bac_28754cuda3std3__45__cpo5beginE
	.align		8
        /*0008*/ 	.dword	_ZN39_INTERNAL_295e2de4_4_k_cu_ddbf9bac_28754cuda3std3__45__cpo3endE
	.align		8
        /*0010*/ 	.dword	_ZN39_INTERNAL_295e2de4_4_k_cu_ddbf9bac_28754cuda3std3__45__cpo6cbeginE
	.align		8
        /*0018*/ 	.dword	_ZN39_INTERNAL_295e2de4_4_k_cu_ddbf9bac_28754cuda3std3__45__cpo4cendE
	.align		8
        /*0020*/ 	.dword	_ZN39_INTERNAL_295e2de4_4_k_cu_ddbf9bac_28754cuda3std3__441_GLOBAL__N__295e2de4_4_k_cu_ddbf9bac_28756ignoreE
	.align		8
        /*0028*/ 	.dword	_ZN39_INTERNAL_295e2de4_4_k_cu_ddbf9bac_28754cuda3std3__419piecewise_constructE
	.align		8
        /*0030*/ 	.dword	_ZN39_INTERNAL_295e2de4_4_k_cu_ddbf9bac_28754cuda3std3__48in_placeE
	.align		8
        /*0038*/ 	.dword	_ZN39_INTERNAL_295e2de4_4_k_cu_ddbf9bac_28754cuda3std6ranges3__45__cpo4swapE
	.align		8
        /*0040*/ 	.dword	_ZN39_INTERNAL_295e2de4_4_k_cu_ddbf9bac_28754cuda3std6ranges3__45__cpo9iter_moveE
	.align		8
        /*0048*/ 	.dword	_ZN39_INTERNAL_295e2de4_4_k_cu_ddbf9bac_28754cute7productE
	.align		8
        /*0050*/ 	.dword	_ZN39_INTERNAL_295e2de4_4_k_cu_ddbf9bac_28754cute1_E


//--------------------- .text._ZN7cutlass13device_kernelINS_4conv6kernel13ConvUniversalINS1_16ConvProblemShapeILNS1_8OperatorE2ELi2EEENS1_10collective14CollectiveConvINS1_46MainloopSm90TmaGmmaWarpSpecializedImplicitGemmILS5_2ELi11ELi2EN4cute5tupleIJNSA_1CILi2EEENSC_ILi1EEESE_EEENS1_36KernelImplicitTmaWarpSpecializedSm90ELi1EEENSB_IJNSC_ILi256EEENSB_IJNSC_ILi64EEEEEENSB_IJNSC_ILi32EEEEEEEEENS_10bfloat16_tESO_NSA_8TiledMMAINSA_8MMA_AtomIJNSA_4SM904GMMA27MMA_64x64x16_F32BF16BF16_SSILNSS_5MajorE1ELSU_1ELNSS_7ScaleInE1ELSV_1EEEEEENSA_6LayoutINSB_IJSE_SE_SE_EEENSB_IJNSC_ILi0EEES10_S10_EEEEENSB_IJNSA_10UnderscoreES13_S13_EEEEENS7_6detail26Sm90ImplicitGemmTileTraitsINSA_13SM90_TMA_LOADENSA_14ComposedLayoutINSA_7SwizzleILi3ELi4ELi3EEENSA_18smem_ptr_flag_bitsILi16EEENSY_INSB_IJNSB_IJSJ_NSC_ILi4EEEEEENSB_IJNSC_ILi8EEES1E_EEENSB_IJSE_NSC_ILi11EEEEEEEEENSB_IJNSB_IJSE_NSC_ILi2048EEEEEENSB_IJSJ_NSC_ILi512EEEEEENSB_IJS10_NSC_ILi8192EEEEEEEEEEEEEvEENS17_INSA_30SM90_TMA_LOAD_IM2COL_MULTICASTENS19_IS1B_S1D_NSY_INSB_IJNSB_IJSJ_SE_EEES1H_S1J_EEENSB_IJNSB_IJSE_S10_EEES1O_NSB_IJS10_S1L_EEEEEEEEEEvEEEENS_8epilogue10collective6detail29Sm90TmaWarpSpecializedAdapterINS26_15DefaultEpilogueISO_NSB_IJlNSB_IJSE_llEEES10_EEES2B_NS25_6thread17LinearCombinationISO_Li1EffLNS2C_9ScaleType4KindE0ELNS_15FloatRoundStyleE2ESO_EENS_4gemm15EpilogueDefaultEEEEEvvEEEEvNT_6ParamsE --------------------------
	.section	.text._ZN7cutlass13device_kernelINS_4conv6kernel13ConvUniversalINS1_16ConvProblemShapeILNS1_8OperatorE2ELi2EEENS1_10collective14CollectiveConvINS1_46MainloopSm90TmaGmmaWarpSpecializedImplicitGemmILS5_2ELi11ELi2EN4cute5tupleIJNSA_1CILi2EEENSC_ILi1EEESE_EEENS1_36KernelImplicitTmaWarpSpecializedSm90ELi1EEENSB_IJNSC_ILi256EEENSB_IJNSC_ILi64EEEEEENSB_IJNSC_ILi32EEEEEEEEENS_10bfloat16_tESO_NSA_8TiledMMAINSA_8MMA_AtomIJNSA_4SM904GMMA27MMA_64x64x16_F32BF16BF16_SSILNSS_5MajorE1ELSU_1ELNSS_7ScaleInE1ELSV_1EEEEEENSA_6LayoutINSB_IJSE_SE_SE_EEENSB_IJNSC_ILi0EEES10_S10_EEEEENSB_IJNSA_10UnderscoreES13_S13_EEEEENS7_6detail26Sm90ImplicitGemmTileTraitsINSA_13SM90_TMA_LOADENSA_14ComposedLayoutINSA_7SwizzleILi3ELi4ELi3EEENSA_18smem_ptr_flag_bitsILi16EEENSY_INSB_IJNSB_IJSJ_NSC_ILi4EEEEEENSB_IJNSC_ILi8EEES1E_EEENSB_IJSE_NSC_ILi11EEEEEEEEENSB_IJNSB_IJSE_NSC_ILi2048EEEEEENSB_IJSJ_NSC_ILi512EEEEEENSB_IJS10_NSC_ILi8192EEEEEEEEEEEEEvEENS17_INSA_30SM90_TMA_LOAD_IM2COL_MULTICASTENS19_IS1B_S1D_NSY_INSB_IJNSB_IJSJ_SE_EEES1H_S1J_EEENSB_IJNSB_IJSE_S10_EEES1O_NSB_IJS10_S1L_EEEEEEEEEEvEEEENS_8epilogue10collective6detail29Sm90TmaWarpSpecializedAdapterINS26_15DefaultEpilogueISO_NSB_IJlNSB_IJSE_llEEES10_EEES2B_NS25_6thread17LinearCombinationISO_Li1EffLNS2C_9ScaleType4KindE0ELNS_15FloatRoundStyleE2ESO_EENS_4gemm15EpilogueDefaultEEEEEvvEEEEvNT_6ParamsE,"ax",@progbits
	.align	128
.text._ZN7cutlass13device_kernelINS_4conv6kernel13ConvUniversalINS1_16ConvProblemShapeILNS1_8OperatorE2ELi2EEENS1_10collective14CollectiveConvINS1_46MainloopSm90TmaGmmaWarpSpecializedImplicitGemmILS5_2ELi11ELi2EN4cute5tupleIJNSA_1CILi2EEENSC_ILi1EEESE_EEENS1_36KernelImplicitTmaWarpSpecializedSm90ELi1EEENSB_IJNSC_ILi256EEENSB_IJNSC_ILi64EEEEEENSB_IJNSC_ILi32EEEEEEEEENS_10bfloat16_tESO_NSA_8TiledMMAINSA_8MMA_AtomIJNSA_4SM904GMMA27MMA_64x64x16_F32BF16BF16_SSILNSS_5MajorE1ELSU_1ELNSS_7ScaleInE1ELSV_1EEEEEENSA_6LayoutINSB_IJSE_SE_SE_EEENSB_IJNSC_ILi0EEES10_S10_EEEEENSB_IJNSA_10UnderscoreES13_S13_EEEEENS7_6detail26Sm90ImplicitGemmTileTraitsINSA_13SM90_TMA_LOADENSA_14ComposedLayoutINSA_7SwizzleILi3ELi4ELi3EEENSA_18smem_ptr_flag_bitsILi16EEENSY_INSB_IJNSB_IJSJ_NSC_ILi4EEEEEENSB_IJNSC_ILi8EEES1E_EEENSB_IJSE_NSC_ILi11EEEEEEEEENSB_IJNSB_IJSE_NSC_ILi2048EEEEEENSB_IJSJ_NSC_ILi512EEEEEENSB_IJS10_NSC_ILi8192EEEEEEEEEEEEEvEENS17_INSA_30SM90_TMA_LOAD_IM2COL_MULTICASTENS19_IS1B_S1D_NSY_INSB_IJNSB_IJSJ_SE_EEES1H_S1J_EEENSB_IJNSB_IJSE_S10_EEES1O_NSB_IJS10_S1L_EEEEEEEEEEvEEEENS_8epilogue10collective6detail29Sm90TmaWarpSpecializedAdapterINS26_15DefaultEpilogueISO_NSB_IJlNSB_IJSE_llEEES10_EEES2B_NS25_6thread17LinearCombinationISO_Li1EffLNS2C_9ScaleType4KindE0ELNS_15FloatRoundStyleE2ESO_EENS_4gemm15EpilogueDefaultEEEEEvvEEEEvNT_6ParamsE:
        .type           _ZN7cutlass13device_kernelINS_4conv6kernel13ConvUniversalINS1_16ConvProblemShapeILNS1_8OperatorE2ELi2EEENS1_10collective14CollectiveConvINS1_46MainloopSm90TmaGmmaWarpSpecializedImplicitGemmILS5_2ELi11ELi2EN4cute5tupleIJNSA_1CILi2EEENSC_ILi1EEESE_EEENS1_36KernelImplicitTmaWarpSpecializedSm90ELi1EEENSB_IJNSC_ILi256EEENSB_IJNSC_ILi64EEEEEENSB_IJNSC_ILi32EEEEEEEEENS_10bfloat16_tESO_NSA_8TiledMMAINSA_8MMA_AtomIJNSA_4SM904GMMA27MMA_64x64x16_F32BF16BF16_SSILNSS_5MajorE1ELSU_1ELNSS_7ScaleInE1ELSV_1EEEEEENSA_6LayoutINSB_IJSE_SE_SE_EEENSB_IJNSC_ILi0EEES10_S10_EEEEENSB_IJNSA_10UnderscoreES13_S13_EEEEENS7_6detail26Sm90ImplicitGemmTileTraitsINSA_13SM90_TMA_LOADENSA_14ComposedLayoutINSA_7SwizzleILi3ELi4ELi3EEENSA_18smem_ptr_flag_bitsILi16EEENSY_INSB_IJNSB_IJSJ_NSC_ILi4EEEEEENSB_IJNSC_ILi8EEES1E_EEENSB_IJSE_NSC_ILi11EEEEEEEEENSB_IJNSB_IJSE_NSC_ILi2048EEEEEENSB_IJSJ_NSC_ILi512EEEEEENSB_IJS10_NSC_ILi8192EEEEEEEEEEEEEvEENS17_INSA_30SM90_TMA_LOAD_IM2COL_MULTICASTENS19_IS1B_S1D_NSY_INSB_IJNSB_IJSJ_SE_EEES1H_S1J_EEENSB_IJNSB_IJSE_S10_EEES1O_NSB_IJS10_S1L_EEEEEEEEEEvEEEENS_8epilogue10collective6detail29Sm90TmaWarpSpecializedAdapterINS26_15DefaultEpilogueISO_NSB_IJlNSB_IJSE_llEEES10_EEES2B_NS25_6thread17LinearCombinationISO_Li1EffLNS2C_9ScaleType4KindE0ELNS_15FloatRoundStyleE2ESO_EENS_4gemm15EpilogueDefaultEEEEEvvEEEEvNT_6ParamsE,@function
        .size           _ZN7cutlass13device_kernelINS_4conv6kernel13ConvUniversalINS1_16ConvProblemShapeILNS1_8OperatorE2ELi2EEENS1_10collective14CollectiveConvINS1_46MainloopSm90TmaGmmaWarpSpecializedImplicitGemmILS5_2ELi11ELi2EN4cute5tupleIJNSA_1CILi2EEENSC_ILi1EEESE_EEENS1_36KernelImplicitTmaWarpSpecializedSm90ELi1EEENSB_IJNSC_ILi256EEENSB_IJNSC_ILi64EEEEEENSB_IJNSC_ILi32EEEEEEEEENS_10bfloat16_tESO_NSA_8TiledMMAINSA_8MMA_AtomIJNSA_4SM904GMMA27MMA_64x64x16_F32BF16BF16_SSILNSS_5MajorE1ELSU_1ELNSS_7ScaleInE1ELSV_1EEEEEENSA_6LayoutINSB_IJSE_SE_SE_EEENSB_IJNSC_ILi0EEES10_S10_EEEEENSB_IJNSA_10UnderscoreES13_S13_EEEEENS7_6detail26Sm90ImplicitGemmTileTraitsINSA_13SM90_TMA_LOADENSA_14ComposedLayoutINSA_7SwizzleILi3ELi4ELi3EEENSA_18smem_ptr_flag_bitsILi16EEENSY_INSB_IJNSB_IJSJ_NSC_ILi4EEEEEENSB_IJNSC_ILi8EEES1E_EEENSB_IJSE_NSC_ILi11EEEEEEEEENSB_IJNSB_IJSE_NSC_ILi2048EEEEEENSB_IJSJ_NSC_ILi512EEEEEENSB_IJS10_NSC_ILi8192EEEEEEEEEEEEEvEENS17_INSA_30SM90_TMA_LOAD_IM2COL_MULTICASTENS19_IS1B_S1D_NSY_INSB_IJNSB_IJSJ_SE_EEES1H_S1J_EEENSB_IJNSB_IJSE_S10_EEES1O_NSB_IJS10_S1L_EEEEEEEEEEvEEEENS_8epilogue10collective6detail29Sm90TmaWarpSpecializedAdapterINS26_15DefaultEpilogueISO_NSB_IJlNSB_IJSE_llEEES10_EEES2B_NS25_6thread17LinearCombinationISO_Li1EffLNS2C_9ScaleType4KindE0ELNS_15FloatRoundStyleE2ESO_EENS_4gemm15EpilogueDefaultEEEEEvvEEEEvNT_6ParamsE,(.L_x_267 - _ZN7cutlass13device_kernelINS_4conv6kernel13ConvUniversalINS1_16ConvProblemShapeILNS1_8OperatorE2ELi2EEENS1_10collective14CollectiveConvINS1_46MainloopSm90TmaGmmaWarpSpecializedImplicitGemmILS5_2ELi11ELi2EN4cute5tupleIJNSA_1CILi2EEENSC_ILi1EEESE_EEENS1_36KernelImplicitTmaWarpSpecializedSm90ELi1EEENSB_IJNSC_ILi256EEENSB_IJNSC_ILi64EEEEEENSB_IJNSC_ILi32EEEEEEEEENS_10bfloat16_tESO_NSA_8TiledMMAINSA_8MMA_AtomIJNSA_4SM904GMMA27MMA_64x64x16_F32BF16BF16_SSILNSS_5MajorE1ELSU_1ELNSS_7ScaleInE1ELSV_1EEEEEENSA_6LayoutINSB_IJSE_SE_SE_EEENSB_IJNSC_ILi0EEES10_S10_EEEEENSB_IJNSA_10UnderscoreES13_S13_EEEEENS7_6detail26Sm90ImplicitGemmTileTraitsINSA_13SM90_TMA_LOADENSA_14ComposedLayoutINSA_7SwizzleILi3ELi4ELi3EEENSA_18smem_ptr_flag_bitsILi16EEENSY_INSB_IJNSB_IJSJ_NSC_ILi4EEEEEENSB_IJNSC_ILi8EEES1E_EEENSB_IJSE_NSC_ILi11EEEEEEEEENSB_IJNSB_IJSE_NSC_ILi2048EEEEEENSB_IJSJ_NSC_ILi512EEEEEENSB_IJS10_NSC_ILi8192EEEEEEEEEEEEEvEENS17_INSA_30SM90_TMA_LOAD_IM2COL_MULTICASTENS19_IS1B_S1D_NSY_INSB_IJNSB_IJSJ_SE_EEES1H_S1J_EEENSB_IJNSB_IJSE_S10_EEES1O_NSB_IJS10_S1L_EEEEEEEEEEvEEEENS_8epilogue10collective6detail29Sm90TmaWarpSpecializedAdapterINS26_15DefaultEpilogueISO_NSB_IJlNSB_IJSE_llEEES10_EEES2B_NS25_6thread17LinearCombinationISO_Li1EffLNS2C_9ScaleType4KindE0ELNS_15FloatRoundStyleE2ESO_EENS_4gemm15EpilogueDefaultEEEEEvvEEEEvNT_6ParamsE)
        .other          _ZN7cutlass13device_kernelINS_4conv6kernel13ConvUniversalINS1_16ConvProblemShapeILNS1_8OperatorE2ELi2EEENS1_10collective14CollectiveConvINS1_46MainloopSm90TmaGmmaWarpSpecializedImplicitGemmILS5_2ELi11ELi2EN4cute5tupleIJNSA_1CILi2EEENSC_ILi1EEESE_EEENS1_36KernelImplicitTmaWarpSpecializedSm90ELi1EEENSB_IJNSC_ILi256EEENSB_IJNSC_ILi64EEEEEENSB_IJNSC_ILi32EEEEEEEEENS_10bfloat16_tESO_NSA_8TiledMMAINSA_8MMA_AtomIJNSA_4SM904GMMA27MMA_64x64x16_F32BF16BF16_SSILNSS_5MajorE1ELSU_1ELNSS_7ScaleInE1ELSV_1EEEEEENSA_6LayoutINSB_IJSE_SE_SE_EEENSB_IJNSC_ILi0EEES10_S10_EEEEENSB_IJNSA_10UnderscoreES13_S13_EEEEENS7_6detail26Sm90ImplicitGemmTileTraitsINSA_13SM90_TMA_LOADENSA_14ComposedLayoutINSA_7SwizzleILi3ELi4ELi3EEENSA_18smem_ptr_flag_bitsILi16EEENSY_INSB_IJNSB_IJSJ_NSC_ILi4EEEEEENSB_IJNSC_ILi8EEES1E_EEENSB_IJSE_NSC_ILi11EEEEEEEEENSB_IJNSB_IJSE_NSC_ILi2048EEEEEENSB_IJSJ_NSC_ILi512EEEEEENSB_IJS10_NSC_ILi8192EEEEEEEEEEEEEvEENS17_INSA_30SM90_TMA_LOAD_IM2COL_MULTICASTENS19_IS1B_S1D_NSY_INSB_IJNSB_IJSJ_SE_EEES1H_S1J_EEENSB_IJNSB_IJSE_S10_EEES1O_NSB_IJS10_S1L_EEEEEEEEEEvEEEENS_8epilogue10collective6detail29Sm90TmaWarpSpecializedAdapterINS26_15DefaultEpilogueISO_NSB_IJlNSB_IJSE_llEEES10_EEES2B_NS25_6thread17LinearCombinationISO_Li1EffLNS2C_9ScaleType4KindE0ELNS_15FloatRoundStyleE2ESO_EENS_4gemm15EpilogueDefaultEEEEEvvEEEEvNT_6ParamsE,@"STO_CUDA_ENTRY STV_DEFAULT"
_ZN7cutlass13device_kernelINS_4conv6kernel13ConvUniversalINS1_16ConvProblemShapeILNS1_8OperatorE2ELi2EEENS1_10collective14CollectiveConvINS1_46MainloopSm90TmaGmmaWarpSpecializedImplicitGemmILS5_2ELi11ELi2EN4cute5tupleIJNSA_1CILi2EEENSC_ILi1EEESE_EEENS1_36KernelImplicitTmaWarpSpecializedSm90ELi1EEENSB_IJNSC_ILi256EEENSB_IJNSC_ILi64EEEEEENSB_IJNSC_ILi32EEEEEEEEENS_10bfloat16_tESO_NSA_8TiledMMAINSA_8MMA_AtomIJNSA_4SM904GMMA27MMA_64x64x16_F32BF16BF16_SSILNSS_5MajorE1ELSU_1ELNSS_7ScaleInE1ELSV_1EEEEEENSA_6LayoutINSB_IJSE_SE_SE_EEENSB_IJNSC_ILi0EEES10_S10_EEEEENSB_IJNSA_10UnderscoreES13_S13_EEEEENS7_6detail26Sm90ImplicitGemmTileTraitsINSA_13SM90_TMA_LOADENSA_14ComposedLayoutINSA_7SwizzleILi3ELi4ELi3EEENSA_18smem_ptr_flag_bitsILi16EEENSY_INSB_IJNSB_IJSJ_NSC_ILi4EEEEEENSB_IJNSC_ILi8EEES1E_EEENSB_IJSE_NSC_ILi11EEEEEEEEENSB_IJNSB_IJSE_NSC_ILi2048EEEEEENSB_IJSJ_NSC_ILi512EEEEEENSB_IJS10_NSC_ILi8192EEEEEEEEEEEEEvEENS17_INSA_30SM90_TMA_LOAD_IM2COL_MULTICASTENS19_IS1B_S1D_NSY_INSB_IJNSB_IJSJ_SE_EEES1H_S1J_EEENSB_IJNSB_IJSE_S10_EEES1O_NSB_IJS10_S1L_EEEEEEEEEEvEEEENS_8epilogue10collective6detail29Sm90TmaWarpSpecializedAdapterINS26_15DefaultEpilogueISO_NSB_IJlNSB_IJSE_llEEES10_EEES2B_NS25_6thread17LinearCombinationISO_Li1EffLNS2C_9ScaleType4KindE0ELNS_15FloatRoundStyleE2ESO_EENS_4gemm15EpilogueDefaultEEEEEvvEEEEvNT_6ParamsE:
[----:B------:R-:W-:Y:S01]  /*0000*/  LDC R1, c[0x0][0x28] ;  /* 0x00000a00ff017b82 */ /* 0x000fe20000000800 */
[----:B------:R-:W0:Y:S01]  /*0010*/  S2R R16, SR_TID.X ;  /* 0x0000000000107919 */ /* 0x000e220000002100 */
[----:B------:R-:W-:Y:S01]  /*0020*/  ELECT P0, URZ, PT ;  /* 0x00000000003f782f */ /* 0x000fe20003800000 */
[----:B------:R-:W-:Y:S01]  /*0030*/  BSSY B0, `(.L_x_0) ;  /* 0x0000010000007945 */ /* 0x000fe20003800000 */
[----:B------:R-:W1:Y:S01]  /*0040*/  S2R R15, SR_CTAID.X ;  /* 0x00000000000f7919 */ /* 0x000e620000002500 */
[--C-:B0-----:R-:W-:Y:S02]  /*0050*/  SHF.R.U32.HI R0, RZ, 0x5, R16.reuse ;  /* 0x00000005ff007819 */ /* 0x101fe40000011610 */
[----:B------:R-:W-:-:S03]  /*0060*/  SHF.R.U32.HI R3, RZ, 0x7, R16 ;  /* 0x00000007ff037819 */ /* 0x000fc60000011610 */
[----:B------:R-:W0:Y:S04]  /*0070*/  SHFL.IDX PT, R2, R0, RZ, 0x1f ;  /* 0x00001fff00027589 */ /* 0x000e2800000e0000 */
[----:B------:R2:W3:Y:S01]  /*0080*/  SHFL.IDX PT, R14, R3, RZ, 0x1f ;  /* 0x00001fff030e7589 */ /* 0x0004e200000e0000 */
[----:B0-----:R-:W-:-:S13]  /*0090*/  ISETP.NE.OR P0, PT, R2, RZ, !P0 ;  /* 0x000000ff0200720c */ /* 0x001fda0004705670 */
[----:B-123--:R-:W-:Y:S05]  /*00a0*/  @P0 BRA `(.L_x_1) ;  /* 0x0000000000200947 */ /* 0x00efea0003800000 */
[----:B------:R-:W-:Y:S02]  /*00b0*/  ULDC.64 UR4, c[0x0][0x198] ;  /* 0x0000660000047ab9 */ /* 0x000fe40000000a00 */
[----:B------:R-:W-:Y:S02]  /*00c0*/  UIADD3 UR6, UP0, UR4, 0xf0, URZ ;  /* 0x000000f004067890 */ /* 0x000fe4000ff1e03f */
[----:B------:R-:W-:Y:S02]  /*00d0*/  UIADD3 UR4, UP1, UR4, 0x1f0, URZ ;  /* 0x000001f004047890 */ /* 0x000fe4000ff3e03f */
[----:B------:R-:W-:Y:S02]  /*00e0*/  UIADD3.X UR7, URZ, UR5, URZ, UP0, !UPT ;  /* 0x000000053f077290 */ /* 0x000fe400087fe43f */
[----:B------:R-:W-:-:S07]  /*00f0*/  UIADD3.X UR5, URZ, UR5, URZ, UP1, !UPT ;  /* 0x000000053f057290 */ /* 0x000fce0008ffe43f */
[----:B------:R0:W-:Y:S02]  /*0100*/  UTMACCTL.PF [UR6] ;  /* 0x00000000060079b9 */ /* 0x0001e40008040000 */
[----:B------:R0:W-:Y:S02]  /*0110*/  UTMACCTL.PF [UR4] ;  /* 0x00000000040079b9 */ /* 0x0001e40008040000 */
[----:B0-----:R-:W-:Y:S01]  /*0120*/  NOP ;  /* 0x0000000000007918 */ /* 0x001fe20000000000 */
.L_x_1:
[----:B------:R-:W-:Y:S05]  /*0130*/  BSYNC B0 ;  /* 0x0000000000007941 */ /* 0x000fea0003800000 */
.L_x_0:
[----:B------:R-:W0:Y:S01]  /*0140*/  SHFL.IDX PT, R0, R0, RZ, 0x1f ;  /* 0x00001fff00007589 */ /* 0x000e2200000e0000 */
[----:B------:R-:W-:Y:S02]  /*0150*/  SHF.R.S32.HI R3, RZ, 0x1f, R16 ;  /* 0x0000001fff037819 */ /* 0x000fe40000011410 */
[----:B------:R-:W-:Y:S01]  /*0160*/  I2FP.F32.U32 R8, R15 ;  /* 0x0000000f00087245 */ /* 0x000fe20000201000 */
[----:B------:R-:W1:Y:S01]  /*0170*/  S2R R18, SR_CTAID.Y ;  /* 0x0000000000127919 */ /* 0x000e620000002600 */
[----:B------:R-:W-:-:S04]  /*0180*/  LEA.HI R3, R3, R16, RZ, 0x7 ;  /* 0x0000001003037211 */ /* 0x000fc800078f38ff */
[----:B------:R-:W-:-:S05]  /*0190*/  LOP3.LUT R3, R3, 0xffffff80, RZ, 0xc0, !PT ;  /* 0xffffff8003037812 */ /* 0x000fca00078ec0ff */
[----:B------:R-:W-:-:S05]  /*01a0*/  IMAD.IADD R3, R16, 0x1, -R3 ;  /* 0x0000000110037824 */ /* 0x000fca00078e0a03 */
[----:B------:R-:W-:-:S04]  /*01b0*/  SHF.R.S32.HI R6, RZ, 0x1f, R3 ;  /* 0x0000001fff067819 */ /* 0x000fc80000011403 */
[----:B------:R-:W-:Y:S02]  /*01c0*/  LEA.HI R4, R6, R3, RZ, 0x3 ;  /* 0x0000000306047211 */ /* 0x000fe400078f18ff */
[----:B0-----:R-:W-:Y:S02]  /*01d0*/  ISETP.NE.AND P0, PT, R0, RZ, PT ;  /* 0x000000ff0000720c */ /* 0x001fe40003f05270 */
[--C-:B------:R-:W-:Y:S02]  /*01e0*/  SHF.R.S32.HI R5, RZ, 0x3, R4.reuse ;  /* 0x00000003ff057819 */ /* 0x100fe40000011404 */
[----:B------:R-:W-:Y:S02]  /*01f0*/  SHF.R.S32.HI R4, RZ, 0x1f, R4 ;  /* 0x0000001fff047819 */ /* 0x000fe40000011404 */
[----:B------:R-:W-:-:S07]  /*0200*/  SHF.R.S32.HI R7, RZ, 0x1f, R0 ;  /* 0x0000001fff077819 */ /* 0x000fce0000011400 */
[----:B-1----:R-:W-:Y:S05]  /*0210*/  @P0 BRA `(.L_x_2) ;  /* 0x00000000009c0947 */ /* 0x002fea0003800000 */
[----:B------:R-:W-:Y:S01]  /*0220*/  ELECT P0, URZ, PT ;  /* 0x00000000003f782f */ /* 0x000fe20003800000 */
[----:B------:R-:W-:-:S12]  /*0230*/  BSSY B0, `(.L_x_2) ;  /* 0x0000025000007945 */ /* 0x000fd80003800000 */
[----:B------:R-:W-:Y:S05]  /*0240*/  @!P0 BRA `(.L_x_3) ;  /* 0x00000000008c8947 */ /* 0x000fea0003800000 */
[----:B------:R-:W0:Y:S01]  /*0250*/  S2UR UR8, SR_CgaCtaId ;  /* 0x00000000000879c3 */ /* 0x000e220000008800 */
[----:B------:R-:W-:Y:S01]  /*0260*/  UMOV UR4, 0x400 ;  /* 0x0000040000047882 */ /* 0x000fe20000000000 */
[----:B------:R-:W-:Y:S01]  /*0270*/  UMOV UR5, 0x1 ;  /* 0x0000000100057882 */ /* 0x000fe20000000000 */
[----:B------:R-:W-:Y:S02]  /*0280*/  UMOV UR6, 0x2 ;  /* 0x0000000200067882 */ /* 0x000fe40000000000 */
[----:B------:R-:W-:-:S04]  /*0290*/  UIADD3 UR6, -UR6, 0x100000, URZ ;  /* 0x0010000006067890 */ /* 0x000fc8000fffe13f */
[----:B------:R-:W-:Y:S02]  /*02a0*/  USHF.L.U32 UR7, UR6, 0xb, URZ ;  /* 0x0000000b06077899 */ /* 0x000fe4000800063f */
[----:B------:R-:W-:Y:S02]  /*02b0*/  USHF.L.U32 UR6, UR6, 0x1, URZ ;  /* 0x0000000106067899 */ /* 0x000fe4000800063f */
[----:B0-----:R-:W-:Y:S02]  /*02c0*/  ULEA UR8, UR8, UR4, 0x18 ;  /* 0x0000000408087291 */ /* 0x001fe4000f8ec03f */
[----:B------:R-:W-:-:S04]  /*02d0*/  UIADD3 UR4, -UR5, 0x100000, URZ ;  /* 0x0010000005047890 */ /* 0x000fc8000fffe13f */
[----:B------:R-:W-:Y:S02]  /*02e0*/  USHF.L.U32 UR5, UR4, 0xb, URZ ;  /* 0x0000000b04057899 */ /* 0x000fe4000800063f */
[----:B------:R-:W-:Y:S01]  /*02f0*/  USHF.L.U32 UR4, UR4, 0x1, URZ ;  /* 0x0000000104047899 */ /* 0x000fe2000800063f */
[----:B------:R-:W0:Y:S11]  /*0300*/  FENCE.VIEW.ASYNC.S ;  /* 0x00000000000073c6 */ /* 0x000e360000000000 */
[----:B0-----:R0:W1:Y:S01]  /*0310*/  SYNCS.EXCH.64 URZ, [UR8+0x37000], UR4 ;  /* 0x03700004083f75b2 */ /* 0x0010620008000100 */
[----:B------:R0:W2:Y:S01]  /*0320*/  SYNCS.EXCH.64 URZ, [UR8+0x37058], UR6 ;  /* 0x03705806083f75b2 */ /* 0x0000a20008000100 */
[----:B------:R0:W3:Y:S01]  /*0330*/  SYNCS.EXCH.64 URZ, [UR8+0x37008], UR4 ;  /* 0x03700804083f75b2 */ /* 0x0000e20008000100 */
[----:B------:R0:W4:Y:S01]  /*0340*/  SYNCS.EXCH.64 URZ, [UR8+0x37060], UR6 ;  /* 0x03706006083f75b2 */ /* 0x0001220008000100 */
[----:B------:R0:W0:Y:S01]  /*0350*/  SYNCS.EXCH.64 URZ, [UR8+0x37010], UR4 ;  /* 0x03701004083f75b2 */ /* 0x0000220008000100 */
        /* <DEDUP_REMOVED lines=17> */
[----:B------:R-:W-:Y:S01]  /*0470*/  NOP ;  /* 0x0000000000007918 */ /* 0x000fe20000000000 */
.L_x_3:
[----:B0-----:R-:W-:Y:S05]  /*0480*/  BSYNC B0 ;  /* 0x0000000000007941 */ /* 0x001fea0003800000 */
.L_x_2:
[----:B------:R-:W-:Y:S01]  /*0490*/  ULDC UR4, c[0x0][0x150] ;  /* 0x0000540000047ab9 */ /* 0x000fe20000000800 */
[----:B------:R-:W-:Y:S01]  /*04a0*/  LEA.HI R4, R4, R5, RZ, 0x2 ;  /* 0x0000000504047211 */ /* 0x000fe200078f10ff */
[----:B------:R-:W-:Y:S01]  /*04b0*/  FMUL R8, R8, UR4 ;  /* 0x0000000408087c20 */ /* 0x000fe20008400000 */
[----:B------:R-:W-:Y:S01]  /*04c0*/  LEA.HI R7, R7, R0, RZ, 0x2 ;  /* 0x0000000007077211 */ /* 0x000fe200078f10ff */
[----:B------:R-:W-:Y:S01]  /*04d0*/  ULDC UR4, c[0x0][0x154] ;  /* 0x0000550000047ab9 */ /* 0x000fe20000000800 */
[----:B------:R-:W-:Y:S01]  /*04e0*/  LOP3.LUT R4, R4, 0xfffffffc, RZ, 0xc0, !PT ;  /* 0xfffffffc04047812 */ /* 0x000fe200078ec0ff */
[----:B------:R-:W0:Y:S01]  /*04f0*/  LDC R10, c[0x0][0x140] ;  /* 0x00005000ff0a7b82 */ /* 0x000e220000000800 */
[----:B------:R-:W-:Y:S01]  /*0500*/  LOP3.LUT R7, R7, 0x3ffffffc, RZ, 0xc0, !PT ;  /* 0x3ffffffc07077812 */ /* 0x000fe200078ec0ff */
[----:B------:R-:W5:Y:S01]  /*0510*/  F2I.U32.TRUNC.NTZ R8, R8 ;  /* 0x0000000800087305 */ /* 0x000f62000020f000 */
[----:B------:R-:W-:Y:S01]  /*0520*/  LOP3.LUT P0, RZ, R3, 0x7, RZ, 0xc0, !PT ;  /* 0x0000000703ff7812 */ /* 0x000fe2000780c0ff */
[----:B------:R-:W-:Y:S01]  /*0530*/  IMAD.IADD R4, R5, 0x1, -R4 ;  /* 0x0000000105047824 */ /* 0x000fe200078e0a04 */
[----:B------:R-:W-:Y:S01]  /*0540*/  I2FP.F32.U32 R5, R18 ;  /* 0x0000001200057245 */ /* 0x000fe20000201000 */
[----:B------:R-:W-:Y:S01]  /*0550*/  IMAD.IADD R7, R0, 0x1, -R7 ;  /* 0x0000000100077824 */ /* 0x000fe200078e0a07 */
[----:B------:R-:W-:Y:S01]  /*0560*/  ISETP.NE.AND P3, PT, R14, 0x1, PT ;  /* 0x000000010e00780c */ /* 0x000fe20003f65270 */
[----:B------:R-:W-:Y:S01]  /*0570*/  NOP ;  /* 0x0000000000007918 */ /* 0x000fe20000000000 */
[----:B------:R-:W-:Y:S01]  /*0580*/  NOP ;  /* 0x0000000000007918 */ /* 0x000fe20000000000 */
[----:B------:R-:W-:-:S02]  /*0590*/  IMAD R4, R7, 0x4, R4 ;  /* 0x0000000407047824 */ /* 0x000fc400078e0204 */
[----:B------:R-:W-:Y:S01]  /*05a0*/  FMUL R9, R5, UR4 ;  /* 0x0000000405097c20 */ /* 0x000fe20008400000 */
[----:B------:R-:W-:Y:S01]  /*05b0*/  ULDC UR4, c[0x0][0x144] ;  /* 0x0000510000047ab9 */ /* 0x000fe20000000800 */
[C---:B------:R-:W-:Y:S01]  /*05c0*/  IMAD.SHL.U32 R7, R4.reuse, 0x4, RZ ;  /* 0x0000000404077824 */ /* 0x040fe200078e00ff */
[----:B------:R-:W-:Y:S01]  /*05d0*/  LEA.HI R0, R4, R4, RZ, 0x1 ;  /* 0x0000000404007211 */ /* 0x000fe200078f08ff */
[----:B-----5:R-:W-:Y:S02]  /*05e0*/  IMAD.MOV R12, RZ, RZ, -R8 ;  /* 0x000000ffff0c7224 */ /* 0x020fe400078e0a08 */
[----:B------:R-:W5:Y:S01]  /*05f0*/  F2I.U32.TRUNC.NTZ R9, R9 ;  /* 0x0000000900097305 */ /* 0x000f62000020f000 */
[----:B------:R-:W-:Y:S01]  /*0600*/  LOP3.LUT R5, R0, 0xfffffffe, RZ, 0xc0, !PT ;  /* 0xfffffffe00057812 */ /* 0x000fe200078ec0ff */
[----:B------:R-:W-:Y:S02]  /*0610*/  IMAD.MOV.U32 R8, RZ, RZ, 0x1 ;  /* 0x00000001ff087424 */ /* 0x000fe400078e00ff */
[----:B------:R-:W-:Y:S01]  /*0620*/  IMAD R0, R12, UR4, R15 ;  /* 0x000000040c007c24 */ /* 0x000fe2000f8e020f */
[----:B------:R-:W-:Y:S01]  /*0630*/  ULDC UR4, c[0x0][0x148] ;  /* 0x0000520000047ab9 */ /* 0x000fe20000000800 */
[----:B------:R-:W-:Y:S01]  /*0640*/  IMAD.IADD R5, R4, 0x1, -R5 ;  /* 0x0000000104057824 */ /* 0x000fe200078e0a05 */
[----:B0-----:R-:W-:-:S04]  /*0650*/  ISETP.EQ.U32.AND P1, PT, R10, 0x1, PT ;  /* 0x000000010a00780c */ /* 0x001fc80003f22070 */
[----:B------:R-:W-:Y:S02]  /*0660*/  ISETP.NE.AND P4, PT, R5, R0, PT ;  /* 0x000000000500720c */ /* 0x000fe40003f85270 */
[----:B------:R-:W-:Y:S01]  /*0670*/  SHF.R.S32.HI R5, RZ, 0x1f, R2 ;  /* 0x0000001fff057819 */ /* 0x000fe20000011402 */
[----:B-----5:R-:W-:-:S03]  /*0680*/  IMAD.MOV R11, RZ, RZ, -R9 ;  /* 0x000000ffff0b7224 */ /* 0x020fc600078e0a09 */
[----:B------:R-:W-:Y:S02]  /*0690*/  LEA.HI R0, R5, R2, RZ, 0x2 ;  /* 0x0000000205007211 */ /* 0x000fe400078f10ff */
[----:B------:R-:W-:Y:S01]  /*06a0*/  LOP3.LUT R5, R4, 0xc, R7, 0x78, !PT ;  /* 0x0000000c04057812 */ /* 0x000fe200078e7807 */
[----:B------:R-:W-:Y:S01]  /*06b0*/  IMAD R9, R11, UR4, R18 ;  /* 0x000000040b097c24 */ /* 0x000fe2000f8e0212 */
[----:B------:R-:W-:Y:S02]  /*06c0*/  LOP3.LUT R7, R0, 0xfffffffc, RZ, 0xc0, !PT ;  /* 0xfffffffc00077812 */ /* 0x000fe400078ec0ff */
[C---:B------:R-:W-:Y:S02]  /*06d0*/  ISETP.LT.U32.AND P0, PT, R5.reuse, 0x2, !P0 ;  /* 0x000000020500780c */ /* 0x040fe40004701070 */
[----:B------:R-:W-:Y:S01]  /*06e0*/  @P4 LEA.HI R0, R5, R5, RZ, 0x1 ;  /* 0x0000000505004211 */ /* 0x000fe200078f08ff */
[----:B------:R-:W-:-:S03]  /*06f0*/  IMAD.IADD R13, R2, 0x1, -R7 ;  /* 0x00000001020d7824 */ /* 0x000fc600078e0a07 */
[----:B------:R-:W-:Y:S02]  /*0700*/  @P4 SHF.R.S32.HI R0, RZ, 0x1, R0 ;  /* 0x00000001ff004819 */ /* 0x000fe40000011400 */
[----:B------:R-:W-:Y:S02]  /*0710*/  LOP3.LUT P2, RZ, R14, R13, RZ, 0xfc, !PT ;  /* 0x0000000d0eff7212 */ /* 0x000fe4000784fcff */
[----:B------:R-:W-:Y:S02]  /*0720*/  @P4 ISETP.NE.AND P5, PT, R0, R9, PT ;  /* 0x000000090000420c */ /* 0x000fe40003fa5270 */
[----:B------:R-:W-:Y:S02]  /*0730*/  SEL R7, RZ, 0x1, P2 ;  /* 0x00000001ff077807 */ /* 0x000fe40001000000 */
[----:B------:R-:W-:Y:S02]  /*0740*/  SEL R9, RZ, 0x1, !P0 ;  /* 0x00000001ff097807 */ /* 0x000fe40004000000 */
[----:B------:R-:W-:-:S02]  /*0750*/  @P4 SEL R8, RZ, 0x1, P5 ;  /* 0x00000001ff084807 */ /* 0x000fc40002800000 */
[----:B------:R-:W-:Y:S02]  /*0760*/  SEL R7, R7, 0x2, P3 ;  /* 0x0000000207077807 */ /* 0x000fe40001800000 */
[----:B------:R-:W-:Y:S01]  /*0770*/  LOP3.LUT R8, R8, R9, RZ, 0xc0, !PT ;  /* 0x0000000908087212 */ /* 0x000fe200078ec0ff */
[----:B------:R-:W-:Y:S06]  /*0780*/  @!P1 BRA `(.L_x_4) ;  /* 0x0000000000089947 */ /* 0x000fec0003800000 */
[----:B-1234-:R-:W-:Y:S01]  /*0790*/  UCGABAR_ARV ;  /* 0x00000000000079c7 */ /* 0x01efe20008000000 */
[----:B------:R-:W-:Y:S05]  /*07a0*/  BRA `(.L_x_5) ;  /* 0x0000000000047947 */ /* 0x000fea0003800000 */
.L_x_4:
[----:B-1234-:R-:W-:Y:S01]  /*07b0*/  NOP ;  /* 0x0000000000007918 */ /* 0x01efe20000000000 */
.L_x_5:
[----:B------:R-:W-:Y:S01]  /*07c0*/  ULDC.64 UR4, c[0x0][0x598] ;  /* 0x0001660000047ab9 */ /* 0x000fe20000000a00 */
[----:B------:R-:W-:Y:S01]  /*07d0*/  ULDC.64 UR12, c[0x0][0x208] ;  /* 0x00008200000c7ab9 */ /* 0x000fe20000000a00 */
[----:B------:R-:W-:-:S04]  /*07e0*/  ISETP.NE.U32.AND P0, PT, RZ, UR4, PT ;  /* 0x00000004ff007c0c */ /* 0x000fc8000bf05070 */
[----:B------:R-:W-:-:S13]  /*07f0*/  ISETP.NE.AND.EX P0, PT, RZ, UR5, PT, P0 ;  /* 0x00000005ff007c0c */ /* 0x000fda000bf05300 */
[----:B------:R-:W-:Y:S05]  /*0800*/  @!P0 BRA `(.L_x_6) ;  /* 0x00000000001c8947 */ /* 0x000fea0003800000 */
[----:B------:R-:W0:Y:S02]  /*0810*/  LDC.64 R10, c[0x0][0x598] ;  /* 0x00016600ff0a7b82 */ /* 0x000e240000000a00 */
[----:B0-----:R-:W2:Y:S02]  /*0820*/  LDG.E.64 R10, desc[UR12][R10.64] ;  /* 0x0000000c0a0a7981 */ /* 0x001ea4000c1e1b00 */
[----:B--2---:R-:W-:-:S04]  /*0830*/  ISETP.NE.U32.AND P0, PT, R10, RZ, PT ;  /* 0x000000ff0a00720c */ /* 0x004fc80003f05070 */
[----:B------:R-:W-:-:S13]  /*0840*/  ISETP.NE.AND.EX P0, PT, R11, RZ, PT, P0 ;  /* 0x000000ff0b00720c */ /* 0x000fda0003f05300 */
[----:B------:R-:W-:Y:S05]  /*0850*/  @!P0 BRA `(.L_x_6) ;  /* 0x0000000000088947 */ /* 0x000fea0003800000 */
[----:B------:R0:W5:Y:S01]  /*0860*/  LD.E R0, desc[UR12][R10.64] ;  /* 0x0000000c0a007980 */ /* 0x000162000c101900 */
[----:B------:R-:W-:Y:S05]  /*0870*/  BRA `(.L_x_7) ;  /* 0x0000000000207947 */ /* 0x000fea0003800000 */
.L_x_6:
[----:B------:R-:W-:Y:S02]  /*0880*/  ULDC.64 UR4, c[0x0][0x588] ;  /* 0x0001620000047ab9 */ /* 0x000fe40000000a00 */
[----:B------:R-:W-:-:S04]  /*0890*/  ISETP.NE.U32.AND P0, PT, RZ, UR4, PT ;  /* 0x00000004ff007c0c */ /* 0x000fc8000bf05070 */
[----:B------:R-:W-:-:S13]  /*08a0*/  ISETP.NE.AND.EX P0, PT, RZ, UR5, PT, P0 ;  /* 0x00000005ff007c0c */ /* 0x000fda000bf05300 */
[----:B------:R-:W-:Y:S05]  /*08b0*/  @!P0 BRA `(.L_x_8) ;  /* 0x00000000000c8947 */ /* 0x000fea0003800000 */
[----:B------:R-:W0:Y:S02]  /*08c0*/  LDC.64 R10, c[0x0][0x588] ;  /* 0x00016200ff0a7b82 */ /* 0x000e240000000a00 */
[----:B0-----:R1:W5:Y:S01]  /*08d0*/  LDG.E R0, desc[UR12][R10.64] ;  /* 0x0000000c0a007981 */ /* 0x001362000c1e1900 */
[----:B------:R-:W-:Y:S05]  /*08e0*/  BRA `(.L_x_7) ;  /* 0x0000000000047947 */ /* 0x000fea0003800000 */
.L_x_8:
[----:B------:R-:W2:Y:S02]  /*08f0*/  LDC R0, c[0x0][0x580] ;  /* 0x00016000ff007b82 */ /* 0x000ea40000000800 */
.L_x_7:
[----:B------:R-:W-:Y:S02]  /*0900*/  ULDC.64 UR4, c[0x0][0x5a0] ;  /* 0x0001680000047ab9 */ /* 0x000fe40000000a00 */
[----:B------:R-:W-:-:S04]  /*0910*/  ISETP.NE.U32.AND P0, PT, RZ, UR4, PT ;  /* 0x00000004ff007c0c */ /* 0x000fc8000bf05070 */
[----:B------:R-:W-:-:S13]  /*0920*/  ISETP.NE.AND.EX P0, PT, RZ, UR5, PT, P0 ;  /* 0x00000005ff007c0c */ /* 0x000fda000bf05300 */
[----:B------:R-:W-:Y:S05]  /*0930*/  @!P0 BRA `(.L_x_9) ;  /* 0x00000000001c8947 */ /* 0x000fea0003800000 */
[----:B01----:R-:W0:Y:S02]  /*0940*/  LDC.64 R10, c[0x0][0x5a0] ;  /* 0x00016800ff0a7b82 */ /* 0x003e240000000a00 */
[----:B0-----:R-:W3:Y:S02]  /*0950*/  LDG.E.64 R10, desc[UR12][R10.64] ;  /* 0x0000000c0a0a7981 */ /* 0x001ee4000c1e1b00 */
[----:B---3--:R-:W-:-:S04]  /*0960*/  ISETP.NE.U32.AND P0, PT, R10, RZ, PT ;  /* 0x000000ff0a00720c */ /* 0x008fc80003f05070 */
[----:B------:R-:W-:-:S13]  /*0970*/  ISETP.NE.AND.EX P0, PT, R11, RZ, PT, P0 ;  /* 0x000000ff0b00720c */ /* 0x000fda0003f05300 */
[----:B------:R-:W-:Y:S05]  /*0980*/  @!P0 BRA `(.L_x_9) ;  /* 0x0000000000088947 */ /* 0x000fea0003800000 */
[----:B------:R0:W5:Y:S01]  /*0990*/  LD.E R2, desc[UR12][R10.64] ;  /* 0x0000000c0a027980 */ /* 0x000162000c101900 */
[----:B------:R-:W-:Y:S05]  /*09a0*/  BRA `(.L_x_10) ;  /* 0x0000000000207947 */ /* 0x000fea0003800000 */
.L_x_9:
[----:B------:R-:W-:Y:S02]  /*09b0*/  ULDC.64 UR4, c[0x0][0x590] ;  /* 0x0001640000047ab9 */ /* 0x000fe40000000a00 */
[----:B------:R-:W-:-:S04]  /*09c0*/  ISETP.NE.U32.AND P0, PT, RZ, UR4, PT ;  /* 0x00000004ff007c0c */ /* 0x000fc8000bf05070 */
[----:B------:R-:W-:-:S13]  /*09d0*/  ISETP.NE.AND.EX P0, PT, RZ, UR5, PT, P0 ;  /* 0x00000005ff007c0c */ /* 0x000fda000bf05300 */
[----:B------:R-:W-:Y:S05]  /*09e0*/  @!P0 BRA `(.L_x_11) ;  /* 0x00000000000c8947 */ /* 0x000fea0003800000 */
[----:B01----:R-:W0:Y:S02]  /*09f0*/  LDC.64 R10, c[0x0][0x590] ;  /* 0x00016400ff0a7b82 */ /* 0x003e240000000a00 */
[----:B0-----:R1:W5:Y:S01]  /*0a00*/  LDG.E R2, desc[UR12][R10.64] ;  /* 0x0000000c0a027981 */ /* 0x001362000c1e1900 */
[----:B------:R-:W-:Y:S05]  /*0a10*/  BRA `(.L_x_10) ;  /* 0x0000000000047947 */ /* 0x000fea0003800000 */
.L_x_11:
[----:B------:R-:W3:Y:S02]  /*0a20*/  LDC R2, c[0x0][0x584] ;  /* 0x00016100ff027b82 */ /* 0x000ee40000000800 */
.L_x_10:
[----:B------:R-:W4:Y:S01]  /*0a30*/  LDC R4, c[0x0][0x4c0] ;  /* 0x00013000ff047b82 */ /* 0x000f220000000800 */
[----:B------:R-:W-:-:S07]  /*0a40*/  IABS R20, R18 ;  /* 0x0000001200147213 */ /* 0x000fce0000000000 */
[----:B------:R-:W2:Y:S01]  /*0a50*/  LDC R157, c[0x0][0x4c4] ;  /* 0x00013100ff9d7b82 */ /* 0x000ea20000000800 */
[----:B----4-:R-:W-:-:S05]  /*0a60*/  VIADD R4, R4, 0x3f ;  /* 0x0000003f04047836 */ /* 0x010fca0000000000 */
[----:B------:R-:W-:Y:S02]  /*0a70*/  SHF.R.S32.HI R9, RZ, 0x1f, R4 ;  /* 0x0000001fff097819 */ /* 0x000fe40000011404 */
[----:B--2---:R-:W-:Y:S02]  /*0a80*/  IABS R21, R157 ;  /* 0x0000009d00157213 */ /* 0x004fe40000000000 */
[----:B------:R-:W-:-:S04]  /*0a90*/  LEA.HI R9, R9, R4, RZ, 0x6 ;  /* 0x0000000409097211 */ /* 0x000fc800078f30ff */
[----:B------:R-:W-:-:S04]  /*0aa0*/  SHF.R.S32.HI R9, RZ, 0x6, R9 ;  /* 0x00000006ff097819 */ /* 0x000fc80000011409 */
[-C--:B------:R-:W-:Y:S02]  /*0ab0*/  IABS R17, R9.reuse ;  /* 0x0000000900117213 */ /* 0x080fe40000000000 */
[----:B------:R-:W-:Y:S02]  /*0ac0*/  IABS R22, R9 ;  /* 0x0000000900167213 */ /* 0x000fe40000000000 */
[----:B------:R-:W2:Y:S08]  /*0ad0*/  I2F.RP R4, R17 ;  /* 0x0000001100047306 */ /* 0x000eb00000209400 */
[----:B--2---:R-:W0:Y:S02]  /*0ae0*/  MUFU.RCP R4, R4 ;  /* 0x0000000400047308 */ /* 0x004e240000001000 */
[----:B01----:R-:W-:-:S06]  /*0af0*/  VIADD R10, R4, 0xffffffe ;  /* 0x0ffffffe040a7836 */ /* 0x003fcc0000000000 */
[----:B------:R0:W1:Y:S02]  /*0b00*/  F2I.FTZ.U32.TRUNC.NTZ R11, R10 ;  /* 0x0000000a000b7305 */ /* 0x000064000021f000 */
[----:B0-----:R-:W-:Y:S02]  /*0b10*/  IMAD.MOV.U32 R10, RZ, RZ, RZ ;  /* 0x000000ffff0a7224 */ /* 0x001fe400078e00ff */
[----:B-1----:R-:W-:-:S04]  /*0b20*/  IMAD.MOV R12, RZ, RZ, -R11 ;  /* 0x000000ffff0c7224 */ /* 0x002fc800078e0a0b */
[----:B------:R-:W-:Y:S02]  /*0b30*/  IMAD R19, R12, R17, RZ ;  /* 0x000000110c137224 */ /* 0x000fe400078e02ff */
[----:B------:R-:W0:Y:S02]  /*0b40*/  I2F.RP R12, R21 ;  /* 0x00000015000c7306 */ /* 0x000e240000209400 */
[----:B------:R-:W-:-:S04]  /*0b50*/  IMAD.HI.U32 R11, R11, R19, R10 ;  /* 0x000000130b0b7227 */ /* 0x000fc800078e000a */
[----:B------:R-:W-:Y:S02]  /*0b60*/  IMAD.MOV.U32 R10, RZ, RZ, R20 ;  /* 0x000000ffff0a7224 */ /* 0x000fe400078e0014 */
[----:B------:R-:W-:Y:S02]  /*0b70*/  IMAD.MOV R19, RZ, RZ, -R22 ;  /* 0x000000ffff137224 */ /* 0x000fe400078e0a16 */
[----:B------:R-:W-:-:S04]  /*0b80*/  IMAD.HI.U32 R4, R11, R10, RZ ;  /* 0x0000000a0b047227 */ /* 0x000fc800078e00ff */
[----:B------:R-:W-:Y:S01]  /*0b90*/  IMAD R10, R4, R19, R10 ;  /* 0x00000013040a7224 */ /* 0x000fe200078e020a */
[----:B0-----:R-:W0:Y:S04]  /*0ba0*/  MUFU.RCP R12, R12 ;  /* 0x0000000c000c7308 */ /* 0x001e280000001000 */
[----:B------:R-:W-:-:S13]  /*0bb0*/  ISETP.GT.U32.AND P2, PT, R17, R10, PT ;  /* 0x0000000a1100720c */ /* 0x000fda0003f44070 */
[----:B------:R-:W-:Y:S02]  /*0bc0*/  @!P2 IMAD.IADD R10, R10, 0x1, -R17 ;  /* 0x000000010a0aa824 */ /* 0x000fe400078e0a11 */
[----:B0-----:R-:W-:Y:S02]  /*0bd0*/  VIADD R11, R12, 0xffffffe ;  /* 0x0ffffffe0c0b7836 */ /* 0x001fe40000000000 */
[----:B------:R-:W-:Y:S01]  /*0be0*/  @!P2 VIADD R4, R4, 0x1 ;  /* 0x000000010404a836 */ /* 0x000fe20000000000 */
[----:B------:R-:W-:Y:S02]  /*0bf0*/  ISETP.GE.U32.AND P0, PT, R10, R17, PT ;  /* 0x000000110a00720c */ /* 0x000fe40003f06070 */
[----:B------:R-:W-:Y:S01]  /*0c00*/  LOP3.LUT R10, R18, R9, RZ, 0x3c, !PT ;  /* 0x00000009120a7212 */ /* 0x000fe200078e3cff */
[----:B------:R-:W0:Y:S01]  /*0c10*/  F2I.FTZ.U32.TRUNC.NTZ R11, R11 ;  /* 0x0000000b000b7305 */ /* 0x000e22000021f000 */
[----:B------:R-:W-:Y:S02]  /*0c20*/  ISETP.NE.AND P2, PT, R9, RZ, PT ;  /* 0x000000ff0900720c */ /* 0x000fe40003f45270 */
[----:B------:R-:W-:Y:S01]  /*0c30*/  ISETP.GE.AND P3, PT, R10, RZ, PT ;  /* 0x000000ff0a00720c */ /* 0x000fe20003f66270 */
[----:B------:R-:W-:-:S06]  /*0c40*/  IMAD.MOV.U32 R10, RZ, RZ, RZ ;  /* 0x000000ffff0a7224 */ /* 0x000fcc00078e00ff */
[----:B------:R-:W-:-:S04]  /*0c50*/  @P0 VIADD R4, R4, 0x1 ;  /* 0x0000000104040836 */ /* 0x000fc80000000000 */
[----:B------:R-:W-:Y:S02]  /*0c60*/  IMAD.MOV.U32 R20, RZ, RZ, R4 ;  /* 0x000000ffff147224 */ /* 0x000fe400078e0004 */
[----:B0-----:R-:W-:Y:S02]  /*0c70*/  IMAD.MOV R4, RZ, RZ, -R11 ;  /* 0x000000ffff047224 */ /* 0x001fe400078e0a0b */
[----:B------:R-:W-:Y:S01]  /*0c80*/  @!P3 IMAD.MOV R20, RZ, RZ, -R20 ;  /* 0x000000ffff14b224 */ /* 0x000fe200078e0a14 */
[----:B------:R-:W-:Y:S01]  /*0c90*/  @!P2 LOP3.LUT R20, RZ, R9, RZ, 0x33, !PT ;  /* 0x00000009ff14a212 */ /* 0x000fe200078e33ff */
[----:B------:R-:W-:-:S03]  /*0ca0*/  IMAD R17, R4, R21, RZ ;  /* 0x0000001504117224 */ /* 0x000fc600078e02ff */
[----:B------:R-:W-:Y:S01]  /*0cb0*/  IABS R4, R20 ;  /* 0x0000001400047213 */ /* 0x000fe20000000000 */
[----:B------:R-:W-:-:S04]  /*0cc0*/  IMAD.HI.U32 R10, R11, R17, R10 ;  /* 0x000000110b0a7227 */ /* 0x000fc800078e000a */
[----:B------:R-:W-:Y:S02]  /*0cd0*/  IMAD.MOV.U32 R11, RZ, RZ, R4 ;  /* 0x000000ffff0b7224 */ /* 0x000fe400078e0004 */
[----:B------:R-:W-:Y:S02]  /*0ce0*/  IMAD.MOV R12, RZ, RZ, -R20 ;  /* 0x000000ffff0c7224 */ /* 0x000fe400078e0a14 */
[----:B------:R-:W-:-:S04]  /*0cf0*/  IMAD.HI.U32 R4, R10, R11, RZ ;  /* 0x0000000b0a047227 */ /* 0x000fc800078e00ff */
[----:B------:R-:W-:Y:S02]  /*0d00*/  IMAD.MOV R10, RZ, RZ, -R4 ;  /* 0x000000ffff0a7224 */ /* 0x000fe400078e0a04 */
[----:B------:R-:W-:Y:S02]  /*0d10*/  IMAD R12, R9, R12, R18 ;  /* 0x0000000c090c7224 */ /* 0x000fe400078e0212 */
[----:B------:R-:W-:-:S05]  /*0d20*/  IMAD R10, R21, R10, R11 ;  /* 0x0000000a150a7224 */ /* 0x000fca00078e020b */
[----:B------:R-:W-:-:S13]  /*0d30*/  ISETP.GT.U32.AND P2, PT, R21, R10, PT ;  /* 0x0000000a1500720c */ /* 0x000fda0003f44070 */
[----:B------:R-:W-:Y:S02]  /*0d40*/  @!P2 IMAD.IADD R10, R10, 0x1, -R21 ;  /* 0x000000010a0aa824 */ /* 0x000fe400078e0a15 */
[----:B------:R-:W-:Y:S01]  /*0d50*/  @!P2 VIADD R4, R4, 0x1 ;  /* 0x000000010404a836 */ /* 0x000fe20000000000 */
[----:B------:R-:W-:Y:S02]  /*0d60*/  ISETP.NE.AND P2, PT, R157, RZ, PT ;  /* 0x000000ff9d00720c */ /* 0x000fe40003f45270 */
[----:B------:R-:W-:Y:S02]  /*0d70*/  ISETP.GE.U32.AND P0, PT, R10, R21, PT ;  /* 0x000000150a00720c */ /* 0x000fe40003f06070 */
[----:B------:R-:W-:-:S04]  /*0d80*/  LOP3.LUT R10, R20, R157, RZ, 0x3c, !PT ;  /* 0x0000009d140a7212 */ /* 0x000fc800078e3cff */
[----:B------:R-:W-:-:S07]  /*0d90*/  ISETP.GE.AND P3, PT, R10, RZ, PT ;  /* 0x000000ff0a00720c */ /* 0x000fce0003f66270 */
[----:B------:R-:W-:-:S06]  /*0da0*/  @P0 VIADD R4, R4, 0x1 ;  /* 0x0000000104040836 */ /* 0x000fcc0000000000 */
[----:B------:R-:W-:Y:S01]  /*0db0*/  @!P3 IMAD.MOV R4, RZ, RZ, -R4 ;  /* 0x000000ffff04b224 */ /* 0x000fe200078e0a04 */
[----:B------:R-:W-:-:S05]  /*0dc0*/  @!P2 LOP3.LUT R4, RZ, R157, RZ, 0x33, !PT ;  /* 0x0000009dff04a212 */ /* 0x000fca00078e33ff */
[----:B------:R-:W-:-:S04]  /*0dd0*/  IMAD.MOV R10, RZ, RZ, -R4 ;  /* 0x000000ffff0a7224 */ /* 0x000fc800078e0a04 */
[----:B------:R-:W-:Y:S01]  /*0de0*/  IMAD R157, R157, R10, R20 ;  /* 0x0000000a9d9d7224 */ /* 0x000fe200078e0214 */
[----:B------:R-:W-:Y:S06]  /*0df0*/  @!P1 BRA `(.L_x_12) ;  /* 0x00000000000c9947 */ /* 0x000fec0003800000 */
[----:B------:R-:W-:Y:S01]  /*0e00*/  UCGABAR_WAIT ;  /* 0x0000000000007dc7 */ /* 0x000fe20008000000 */
[----:B------:R-:W-:Y:S01]  /*0e10*/  CCTL.IVALL ;  /* 0x00000000ff00798f */ /* 0x000fe20002000000 */
[----:B------:R-:W-:Y:S05]  /*0e20*/  BRA `(.L_x_13) ;  /* 0x0000000000047947 */ /* 0x000fea0003800000 */
.L_x_12:
[----:B------:R-:W-:Y:S06]  /*0e30*/  BAR.SYNC.DEFER_BLOCKING 0x0 ;  /* 0x0000000000007b1d */ /* 0x000fec0000010000 */
.L_x_13:
[----:B------:R-:W0:Y:S01]  /*0e40*/  LDC R11, c[0x0][0x290] ;  /* 0x0000a400ff0b7b82 */ /* 0x000e220000000800 */
[----:B------:R-:W-:Y:S01]  /*0e50*/  ISETP.NE.AND P0, PT, R14, RZ, PT ;  /* 0x000000ff0e00720c */ /* 0x000fe20003f05270 */
[----:B0-----:R-:W-:-:S05]  /*0e60*/  VIADD R9, R11, 0x1f ;  /* 0x0000001f0b097836 */ /* 0x001fca0000000000 */
[----:B------:R-:W-:-:S04]  /*0e70*/  SHF.R.S32.HI R10, RZ, 0x1f, R9 ;  /* 0x0000001fff0a7819 */ /* 0x000fc80000011409 */
[----:B------:R-:W-:-:S04]  /*0e80*/  LEA.HI R9, R10, R9, RZ, 0x5 ;  /* 0x000000090a097211 */ /* 0x000fc800078f28ff */
[----:B------:R-:W-:Y:S01]  /*0e90*/  SHF.R.S32.HI R9, RZ, 0x5, R9 ;  /* 0x00000005ff097819 */ /* 0x000fe20000011409 */
[----:B------:R-:W-:Y:S06]  /*0ea0*/  @!P0 BRA `(.L_x_14) ;  /* 0x000000b400e48947 */ /* 0x000fec0003800000 */
[----:B------:R-:W-:-:S13]  /*0eb0*/  ISETP.NE.AND P0, PT, R14, 0x1, PT ;  /* 0x000000010e00780c */ /* 0x000fda0003f05270 */
[----:B------:R-:W-:Y:S05]  /*0ec0*/  @P0 EXIT ;  /* 0x000000000000094d */ /* 0x000fea0003800000 */
[----:B------:R-:W-:Y:S01]  /*0ed0*/  ISETP.GE.AND P0, PT, R11, 0x1, PT ;  /* 0x000000010b00780c */ /* 0x000fe20003f06270 */
[----:B------:R-:W-:Y:S01]  /*0ee0*/  UMOV UR4, URZ ;  /* 0x0000003f00047c82 */ /* 0x000fe20008000000 */
[----:B------:R-:W-:Y:S02]  /*0ef0*/  CS2R R54, SRZ ;  /* 0x0000000000367805 */ /* 0x000fe4000001ff00 */
[----:B------:R-:W-:Y:S02]  /*0f00*/  CS2R R120, SRZ ;  /* 0x0000000000787805 */ /* 0x000fe4000001ff00 */
[----:B------:R-:W-:Y:S02]  /*0f10*/  CS2R R122, SRZ ;  /* 0x00000000007a7805 */ /* 0x000fe4000001ff00 */
[----:B------:R-:W-:Y:S02]  /*0f20*/  CS2R R124, SRZ ;  /* 0x00000000007c7805 */ /* 0x000fe4000001ff00 */
[----:B------:R-:W-:-:S02]  /*0f30*/  CS2R R126, SRZ ;  /* 0x00000000007e7805 */ /* 0x000fc4000001ff00 */
[----:B------:R-:W-:Y:S02]  /*0f40*/  CS2R R128, SRZ ;  /* 0x0000000000807805 */ /* 0x000fe4000001ff00 */
        /* <DEDUP_REMOVED lines=57> */
[----:B------:R-:W-:Y:S01]  /*12e0*/  CS2R R52, SRZ ;  /* 0x0000000000347805 */ /* 0x000fe2000001ff00 */
[----:B------:R-:W-:Y:S06]  /*12f0*/  @!P0 BRA `(.L_x_15) ;  /* 0x0000000000d88947 */ /* 0x000fec0003800000 */
[----:B------:R-:W-:-:S04]  /*1300*/  LOP3.LUT R10, R7, 0x1, RZ, 0xfc, !PT ;  /* 0x00000001070a7812 */ /* 0x000fc800078efcff */
[----:B------:R-:W-:-:S13]  /*1310*/  ISETP.NE.AND P1, PT, R10, 0x3, PT ;  /* 0x000000030a00780c */ /* 0x000fda0003f25270 */
[----:B------:R-:W-:Y:S05]  /*1320*/  @!P1 BRA `(.L_x_16) ;  /* 0x0000000000049947 */ /* 0x000fea0003800000 */
[----:B------:R-:W-:Y:S01]  /*1330*/  BPT.TRAP 0x1 ;  /* 0x000000040000795c */ /* 0x000fe20000300000 */
.L_x_16:
[----:B------:R-:W0:Y:S01]  /*1340*/  S2UR UR5, SR_CgaCtaId ;  /* 0x00000000000579c3 */ /* 0x000e220000008800 */
[----:B------:R-:W-:Y:S01]  /*1350*/  SHF.L.U32 R10, RZ, 0x1f, RZ ;  /* 0x0000001fff0a7819 */ /* 0x000fe200000006ff */
[----:B------:R-:W-:Y:S02]  /*1360*/  UMOV UR4, 0x400 ;  /* 0x0000040000047882 */ /* 0x000fe40000000000 */
[----:B0-----:R-:W-:-:S12]  /*1370*/  ULEA UR4, UR5, UR4, 0x18 ;  /* 0x0000000405047291 */ /* 0x001fd8000f8ec03f */
.L_x_17:
[----:B0-----:R-:W-:-:S04]  /*1380*/  IMAD.U32 R11, RZ, RZ, UR4 ;  /* 0x00000004ff0b7e24 */ /* 0x001fc8000f8e00ff */
[----:B------:R0:W1:Y:S03]  /*1390*/  SYNCS.PHASECHK.TRANS64.TRYWAIT P1, [R11+URZ+0x37000], R10 ;  /* 0x0370000a0b0075a7 */ /* 0x000066000802017f */
[----:B-1----:R-:W-:Y:S05]  /*13a0*/  @!P1 NANOSLEEP.SYNCS 0x989680 ;  /* 0x009896800000995d */ /* 0x002fea0003900000 */
[----:B------:R-:W1:Y:S02]  /*13b0*/  @!P1 SYNCS.PHASECHK.TRANS64 P1, [R11+URZ+0x37000], R10 ;  /* 0x0370000a0b0095a7 */ /* 0x000e64000802007f */
[----:B-1----:R-:W-:Y:S05]  /*13c0*/  @!P1 BRA `(.L_x_17) ;  /* 0xfffffffc00ec9947 */ /* 0x002fea000383ffff */
[----:B------:R-:W-:Y:S01]  /*13d0*/  UIADD3 UR5, UR4, 0x2c000, URZ ;  /* 0x0002c00004057890 */ /* 0x000fe2000fffe03f */
[----:B------:R-:W-:Y:S01]  /*13e0*/  WARPGROUP.ARRIVE ;  /* 0x00000000000079c5 */ /* 0x000fe20000000000 */
[----:B------:R-:W-:Y:S02]  /*13f0*/  USHF.R.U32.HI UR4, URZ, 0x4, UR4 ;  /* 0x000000043f047899 */ /* 0x000fe40008011604 */
[----:B------:R-:W-:Y:S02]  /*1400*/  USHF.R.U32.HI UR5, URZ, 0x4, UR5 ;  /* 0x000000043f057899 */ /* 0x000fe40008011605 */
[----:B------:R-:W-:Y:S02]  /*1410*/  ULOP3.LUT UR8, UR4, 0x3fff, URZ, 0xc0, !UPT ;  /* 0x00003fff04087892 */ /* 0x000fe4000f8ec03f */
[----:B------:R-:W-:Y:S02]  /*1420*/  ULOP3.LUT UR9, UR5, 0x3fff, URZ, 0xc0, !UPT ;  /* 0x00003fff05097892 */ /* 0x000fe4000f8ec03f */
[----:B------:R-:W-:-:S02]  /*1430*/  UIADD3 UR10, UR8, 0x100, URZ ;  /* 0x00000100080a7890 */ /* 0x000fc4000fffe03f */
[----:B------:R-:W-:Y:S02]  /*1440*/  UIADD3 UR11, UR8, 0x200, URZ ;  /* 0x00000200080b7890 */ /* 0x000fe4000fffe03f */
[----:B------:R-:W-:Y:S01]  /*1450*/  UMOV UR4, UR8 ;  /* 0x0000000800047c82 */ /* 0x000fe20008000000 */
[----:B------:R-:W-:Y:S01]  /*1460*/  UMOV UR5, 0x40000040 ;  /* 0x4000004000057882 */ /* 0x000fe20000000000 */
[----:B------:R-:W-:Y:S01]  /*1470*/  UMOV UR6, UR9 ;  /* 0x0000000900067c82 */ /* 0x000fe20008000000 */
[----:B------:R-:W-:Y:S01]  /*1480*/  UMOV UR7, 0x40000040 ;  /* 0x4000004000077882 */ /* 0x000fe20000000000 */
[----:B------:R-:W-:Y:S01]  /*1490*/  UIADD3 UR14, UR8, 0x300, URZ ;  /* 0x00000300080e7890 */ /* 0x000fe2000fffe03f */
[----:B------:R-:W-:Y:S01]  /*14a0*/  HGMMA.64x64x16.F32.BF16 R120, gdesc[UR4].tnspA.tnspB, RZ, !UPT ;  /* 0x60e00000047879f0 */ /* 0x000fe2000c7018ff */
[----:B------:R-:W-:Y:S01]  /*14b0*/  UMOV UR4, UR10 ;  /* 0x0000000a00047c82 */ /* 0x000fe20008000000 */
[----:B------:R-:W-:Y:S01]  /*14c0*/  UMOV UR5, 0x40000040 ;  /* 0x4000004000057882 */ /* 0x000fe20000000000 */
[----:B------:R-:W-:Y:S01]  /*14d0*/  UIADD3 UR10, UR8, 0x280, URZ ;  /* 0x00000280080a7890 */ /* 0x000fe2000fffe03f */
[----:B------:R-:W-:Y:S01]  /*14e0*/  HGMMA.64x64x16.F32.BF16 R88, gdesc[UR4].tnspA.tnspB, RZ, !UPT ;  /* 0x60e00000045879f0 */ /* 0x000fe2000c7018ff */
[----:B------:R-:W-:Y:S01]  /*14f0*/  UMOV UR4, UR11 ;  /* 0x0000000b00047c82 */ /* 0x000fe20008000000 */
[----:B------:R-:W-:-:S02]  /*1500*/  UMOV UR5, 0x40000040 ;  /* 0x4000004000057882 */ /* 0x000fc40000000000 */
[----:B------:R-:W-:Y:S01]  /*1510*/  HGMMA.64x64x16.F32.BF16 R56, gdesc[UR4].tnspA.tnspB, RZ, !UPT ;  /* 0x60e00000043879f0 */ /* 0x000fe2000c7018ff */
[----:B------:R-:W-:Y:S01]  /*1520*/  UMOV UR4, UR14 ;  /* 0x0000000e00047c82 */ /* 0x000fe20008000000 */
[----:B------:R-:W-:Y:S02]  /*1530*/  UMOV UR5, 0x40000040 ;  /* 0x4000004000057882 */ /* 0x000fe40000000000 */
[----:B------:R-:W-:Y:S01]  /*1540*/  HGMMA.64x64x16.F32.BF16 R24, gdesc[UR4].tnspA.tnspB, RZ, !UPT ;  /* 0x60e00000041879f0 */ /* 0x000fe2000c7018ff */
[----:B------:R-:W-:Y:S02]  /*1550*/  UIADD3 UR4, UR8, 0x80, URZ ;  /* 0x0000008008047890 */ /* 0x000fe4000fffe03f */
[----:B------:R-:W-:Y:S02]  /*1560*/  UIADD3 UR6, UR9, 0x80, URZ ;  /* 0x0000008009067890 */ /* 0x000fe4000fffe03f */
[----:B------:R-:W-:Y:S01]  /*1570*/  UIADD3 UR9, UR8, 0x180, URZ ;  /* 0x0000018008097890 */ /* 0x000fe2000fffe03f */
[----:B------:R-:W-:Y:S01]  /*1580*/  UMOV UR5, 0x40000040 ;  /* 0x4000004000057882 */ /* 0x000fe20000000000 */
[----:B------:R-:W-:Y:S01]  /*1590*/  UMOV UR7, 0x40000040 ;  /* 0x4000004000077882 */ /* 0x000fe20000000000 */
[----:B------:R-:W-:-:S04]  /*15a0*/  UIADD3 UR8, UR8, 0x380, URZ ;  /* 0x0000038008087890 */ /* 0x000fc8000fffe03f */
[----:B------:R-:W-:Y:S01]  /*15b0*/  HGMMA.64x64x16.F32.BF16 R120, gdesc[UR4].tnspA.tnspB, R120 ;  /* 0x60e00000047879f0 */ /* 0x000fe20008701878 */
[----:B------:R-:W-:Y:S01]  /*15c0*/  UMOV UR4, UR9 ;  /* 0x0000000900047c82 */ /* 0x000fe20008000000 */
[----:B------:R-:W-:Y:S02]  /*15d0*/  UMOV UR5, 0x40000040 ;  /* 0x4000004000057882 */ /* 0x000fe40000000000 */
[----:B------:R-:W-:Y:S01]  /*15e0*/  HGMMA.64x64x16.F32.BF16 R88, gdesc[UR4].tnspA.tnspB, R88 ;  /* 0x60e00000045879f0 */ /* 0x000fe20008701858 */
[----:B------:R-:W-:Y:S01]  /*15f0*/  UMOV UR4, UR10 ;  /* 0x0000000a00047c82 */ /* 0x000fe20008000000 */
[----:B------:R-:W-:Y:S02]  /*1600*/  UMOV UR5, 0x40000040 ;  /* 0x4000004000057882 */ /* 0x000fe40000000000 */
[----:B------:R-:W-:Y:S01]  /*1610*/  HGMMA.64x64x16.F32.BF16 R56, gdesc[UR4].tnspA.tnspB, R56 ;  /* 0x60e00000043879f0 */ /* 0x000fe20008701838 */
[----:B------:R-:W-:Y:S01]  /*1620*/  UMOV UR4, UR8 ;  /* 0x0000000800047c82 */ /* 0x000fe20008000000 */
[----:B------:R-:W-:-:S02]  /*1630*/  UMOV UR5, 0x40000040 ;  /* 0x4000004000057882 */ /* 0x000fc40000000000 */
[----:B------:R-:W-:Y:S01]  /*1640*/  HGMMA.64x64x16.F32.BF16 R24, gdesc[UR4].tnspA.tnspB, R24, gsb0 ;  /* 0x60e00000041879f0 */ /* 0x000fe20008001818 */
[----:B------:R-:W-:-:S05]  /*1650*/  UMOV UR4, 0x1 ;  /* 0x0000000100047882 */ /* 0x000fca0000000000 */
.L_x_15:
[----:B0-----:R-:W-:-:S05]  /*1660*/  VIMNMX R10, R9, 0x1, PT ;  /* 0x00000001090a7848 */ /* 0x001fca0003fe0100 */
[----:B------:R-:W-:-:S05]  /*1670*/  IMAD.IADD R10, R9, 0x1, -R10 ;  /* 0x00000001090a7824 */ /* 0x000fca00078e0a0a */
[----:B------:R-:W-:-:S13]  /*1680*/  ISETP.GE.AND P1, PT, R10, 0x1, PT ;  /* 0x000000010a00780c */ /* 0x000fda0003f26270 */
[----:B------:R-:W-:Y:S05]  /*1690*/  @!P1 BRA `(.L_x_18) ;  /* 0x00000004004c9947 */ /* 0x000fea0003800000 */
[----:B------:R-:W0:Y:S01]  /*16a0*/  S2UR UR6, SR_CgaCtaId ;  /* 0x00000000000679c3 */ /* 0x000e220000008800 */
[----:B------:R-:W-:Y:S01]  /*16b0*/  UMOV UR5, 0x400 ;  /* 0x0000040000057882 */ /* 0x000fe20000000000 */
[----:B------:R-:W-:Y:S01]  /*16c0*/  LOP3.LUT R16, R7, 0x1, RZ, 0xfc, !PT ;  /* 0x0000000107107812 */ /* 0x000fe200078efcff */
[----:B------:R-:W-:Y:S01]  /*16d0*/  IMAD.MOV.U32 R15, RZ, RZ, RZ ;  /* 0x000000ffff0f7224 */ /* 0x000fe200078e00ff */
[----:B------:R-:W-:Y:S01]  /*16e0*/  UISETP.NE.U32.AND UP0, UPT, UR4, URZ, UPT ;  /* 0x0000003f0400728c */ /* 0x000fe2000bf05070 */
[----:B------:R-:W-:Y:S02]  /*16f0*/  IMAD.MOV.U32 R9, RZ, RZ, R10 ;  /* 0x000000ffff097224 */ /* 0x000fe400078e000a */
[----:B------:R-:W-:Y:S01]  /*1700*/  IMAD.MOV.U32 R11, RZ, RZ, RZ ;  /* 0x000000ffff0b7224 */ /* 0x000fe200078e00ff */
[----:B0-----:R-:W-:-:S04]  /*1710*/  ULEA UR16, UR6, UR5, 0x18 ;  /* 0x0000000506107291 */ /* 0x001fc8000f8ec03f */
[----:B------:R-:W-:Y:S02]  /*1720*/  UIADD3 UR5, UR16, 0x2c000, URZ ;  /* 0x0002c00010057890 */ /* 0x000fe4000fffe03f */
[----:B------:R-:W-:Y:S02]  /*1730*/  USHF.R.U32.HI UR6, URZ, 0x4, UR16 ;  /* 0x000000043f067899 */ /* 0x000fe40008011610 */
[----:B------:R-:W-:Y:S02]  /*1740*/  USHF.R.U32.HI UR5, URZ, 0x4, UR5 ;  /* 0x000000043f057899 */ /* 0x000fe40008011605 */
[----:B------:R-:W-:Y:S02]  /*1750*/  ULOP3.LUT UR18, UR6, 0x3fff, URZ, 0xc0, !UPT ;  /* 0x00003fff06127892 */ /* 0x000fe4000f8ec03f */
[----:B------:R-:W-:-:S12]  /*1760*/  ULOP3.LUT UR17, UR5, 0x3fff, URZ, 0xc0, !UPT ;  /* 0x00003fff05117892 */ /* 0x000fd8000f8ec03f */
.L_x_23:
[----:B------:R-:W-:-:S13]  /*1770*/  ISETP.NE.AND P2, PT, R16, 0x3, PT ;  /* 0x000000031000780c */ /* 0x000fda0003f45270 */
[----:B------:R-:W-:Y:S05]  /*1780*/  @!P2 BRA `(.L_x_19) ;  /* 0x000000000004a947 */ /* 0x000fea0003800000 */
[----:B------:R-:W-:Y:S01]  /*1790*/  BPT.TRAP 0x1 ;  /* 0x000000040000795c */ /* 0x000fe20000300000 */
.L_x_19:
[----:B------:R-:W-:Y:S01]  /*17a0*/  SHF.L.U32 R13, R15, 0x1f, RZ ;  /* 0x0000001f0f0d7819 */ /* 0x000fe200000006ff */
[----:B------:R-:W-:-:S12]  /*17b0*/  ULEA UR5, UR4, UR16, 0x3 ;  /* 0x0000001004057291 */ /* 0x000fd8000f8e183f */
.L_x_20:
[----:B0-----:R-:W-:-:S04]  /*17c0*/  IMAD.U32 R14, RZ, RZ, UR5 ;  /* 0x00000005ff0e7e24 */ /* 0x001fc8000f8e00ff */
[----:B------:R0:W1:Y:S03]  /*17d0*/  SYNCS.PHASECHK.TRANS64.TRYWAIT P1, [R14+URZ+0x37000], R13 ;  /* 0x0370000d0e0075a7 */ /* 0x000066000802017f */
[----:B-1----:R-:W-:Y:S05]  /*17e0*/  @!P1 NANOSLEEP.SYNCS 0x989680 ;  /* 0x009896800000995d */ /* 0x002fea0003900000 */
[----:B------:R-:W1:Y:S02]  /*17f0*/  @!P1 SYNCS.PHASECHK.TRANS64 P1, [R14+URZ+0x37000], R13 ;  /* 0x0370000d0e0095a7 */ /* 0x000e64000802007f */
[----:B-1----:R-:W-:Y:S05]  /*1800*/  @!P1 BRA `(.L_x_20) ;  /* 0xfffffffc00ec9947 */ /* 0x002fea000383ffff */
[----:B------:R-:W-:Y:S01]  /*1810*/  ULEA UR5, UR4, UR18, 0xa ;  /* 0x0000001204057291 */ /* 0x000fe2000f8e503f */
[----:B------:R-:W-:Y:S01]  /*1820*/  WARPGROUP.ARRIVE ;  /* 0x00000000000079c5 */ /* 0x000fe20000000000 */
[----:B------:R-:W-:Y:S02]  /*1830*/  ULEA UR6, UR4, UR17, 0x8 ;  /* 0x0000001104067291 */ /* 0x000fe4000f8e403f */
[----:B------:R-:W-:Y:S02]  /*1840*/  UIADD3 UR7, UR5, 0x100, URZ ;  /* 0x0000010005077890 */ /* 0x000fe4000fffe03f */
[----:B------:R-:W-:Y:S02]  /*1850*/  UIADD3 UR14, UR5, 0x200, URZ ;  /* 0x00000200050e7890 */ /* 0x000fe4000fffe03f */
[----:B------:R-:W-:Y:S01]  /*1860*/  UMOV UR8, UR5 ;  /* 0x0000000500087c82 */ /* 0x000fe20008000000 */
[----:B------:R-:W-:Y:S01]  /*1870*/  UMOV UR9, 0x40000040 ;  /* 0x4000004000097882 */ /* 0x000fe20000000000 */
[----:B------:R-:W-:Y:S01]  /*1880*/  UMOV UR10, UR6 ;  /* 0x00000006000a7c82 */ /* 0x000fe20008000000 */
[----:B------:R-:W-:Y:S01]  /*1890*/  UMOV UR11, 0x40000040 ;  /* 0x40000040000b7882 */ /* 0x000fe20000000000 */
[----:B------:R-:W-:Y:S01]  /*18a0*/  UIADD3 UR15, UR5, 0x300, URZ ;  /* 0x00000300050f7890 */ /* 0x000fe2000fffe03f */
[----:B------:R-:W-:Y:S01]  /*18b0*/  HGMMA.64x64x16.F32.BF16 R120, gdesc[UR8].tnspA.tnspB, R120, UP0 ;  /* 0x60e00000087879f0 */ /* 0x000fe2000bf01878 */
[----:B------:R-:W-:Y:S01]  /*18c0*/  UMOV UR8, UR7 ;  /* 0x0000000700087c82 */ /* 0x000fe20008000000 */
[----:B------:R-:W-:Y:S01]  /*18d0*/  UMOV UR9, 0x40000040 ;  /* 0x4000004000097882 */ /* 0x000fe20000000000 */
[----:B------:R-:W-:Y:S01]  /*18e0*/  UIADD3 UR7, UR5, 0x280, URZ ;  /* 0x0000028005077890 */ /* 0x000fe2000fffe03f */
[----:B------:R-:W-:Y:S01]  /*18f0*/  HGMMA.64x64x16.F32.BF16 R88, gdesc[UR8].tnspA.tnspB, R88, UP0 ;  /* 0x60e00000085879f0 */ /* 0x000fe2000bf01858 */
[----:B------:R-:W-:Y:S01]  /*1900*/  UMOV UR8, UR14 ;  /* 0x0000000e00087c82 */ /* 0x000fe20008000000 */
[----:B------:R-:W-:-:S02]  /*1910*/  UMOV UR9, 0x40000040 ;  /* 0x4000004000097882 */ /* 0x000fc40000000000 */
[----:B------:R-:W-:Y:S01]  /*1920*/  HGMMA.64x64x16.F32.BF16 R56, gdesc[UR8].tnspA.tnspB, R56, UP0 ;  /* 0x60e00000083879f0 */ /* 0x000fe2000bf01838 */
[----:B------:R-:W-:Y:S01]  /*1930*/  UMOV UR8, UR15 ;  /* 0x0000000f00087c82 */ /* 0x000fe20008000000 */
[----:B------:R-:W-:Y:S02]  /*1940*/  UMOV UR9, 0x40000040 ;  /* 0x4000004000097882 */ /* 0x000fe40000000000 */
[----:B------:R-:W-:Y:S01]  /*1950*/  HGMMA.64x64x16.F32.BF16 R24, gdesc[UR8].tnspA.tnspB, R24, UP0 ;  /* 0x60e00000081879f0 */ /* 0x000fe2000bf01818 */
        /* <DEDUP_REMOVED lines=15> */
[----:B------:R-:W-:Y:S03]  /*1a50*/  HGMMA.64x64x16.F32.BF16 R24, gdesc[UR8].tnspA.tnspB, R24, gsb0 ;  /* 0x60e00000081879f0 */ /* 0x000fe60008001818 */
[----:B------:R-:W-:Y:S02]  /*1a60*/  WARPGROUP.DEPBAR.LE gsb0, 0x1 ;  /* 0x00008000000079c5 */ /* 0x000fe40000010100 */
[----:B------:R-:W-:Y:S05]  /*1a70*/  @!P2 BRA `(.L_x_21) ;  /* 0x000000000004a947 */ /* 0x000fea0003800000 */
[----:B------:R-:W-:Y:S01]  /*1a80*/  BPT.TRAP 0x1 ;  /* 0x000000040000795c */ /* 0x000fe20000300000 */
.L_x_21:
[----:B------:R-:W-:-:S13]  /*1a90*/  ISETP.NE.AND P1, PT, R8, RZ, PT ;  /* 0x000000ff0800720c */ /* 0x000fda0003f25270 */
[----:B0-----:R-:W-:-:S05]  /*1aa0*/  @P1 LEA R13, R11, UR16, 0x3 ;  /* 0x000000100b0d1c11 */ /* 0x001fca000f8e18ff */
[----:B------:R-:W-:-:S05]  /*1ab0*/  @P1 VIADD R14, R13, 0x37058 ;  /* 0x000370580d0e1836 */ /* 0x000fca0000000000 */
[----:B------:R-:W-:-:S04]  /*1ac0*/  @P1 PRMT R14, R5, 0x654, R14 ;  /* 0x00000654050e1816 */ /* 0x000fc8000000000e */
[----:B------:R0:W-:Y:S01]  /*1ad0*/  @P1 SYNCS.ARRIVE.TRANS64.RED.A1T0 RZ, [R14+URZ], RZ ;  /* 0x000000ff0eff19a7 */ /* 0x0001e2000810043f */
[----:B------:R-:W-:-:S13]  /*1ae0*/  ISETP.GT.U32.AND P1, PT, R7, 0x1, PT ;  /* 0x000000010700780c */ /* 0x000fda0003f24070 */
[----:B0-----:R-:W-:Y:S05]  /*1af0*/  @P1 BRA `(.L_x_22) ;  /* 0x0000000000041947 */ /* 0x001fea0003800000 */
[----:B------:R-:W-:Y:S01]  /*1b00*/  BPT.TRAP 0x1 ;  /* 0x000000040000795c */ /* 0x000fe20000300000 */
.L_x_22:
[----:B------:R-:W-:Y:S01]  /*1b10*/  UIADD3 UR4, UR4, 0x1, URZ ;  /* 0x0000000104047890 */ /* 0x000fe2000fffe03f */
[----:B------:R-:W-:Y:S01]  /*1b20*/  ISETP.GT.AND P2, PT, R9, 0x1, PT ;  /* 0x000000010900780c */ /* 0x000fe20003f44270 */
[----:B------:R-:W-:Y:S02]  /*1b30*/  VIADD R11, R11, 0x1 ;  /* 0x000000010b0b7836 */ /* 0x000fe40000000000 */
[----:B------:R-:W-:Y:S01]  /*1b40*/  UISETP.NE.AND UP0, UPT, UR4, 0xb, UPT ;  /* 0x0000000b0400788c */ /* 0x000fe2000bf05270 */
[----:B------:R-:W-:Y:S02]  /*1b50*/  VIADD R9, R9, 0xffffffff ;  /* 0xffffffff09097836 */ /* 0x000fe40000000000 */
[C---:B------:R-:W-:Y:S01]  /*1b60*/  ISETP.NE.AND P1, PT, R11.reuse, 0xb, PT ;  /* 0x0000000b0b00780c */ /* 0x040fe20003f25270 */
[----:B------:R-:W-:Y:S02]  /*1b70*/  USEL UR5, URZ, 0x1, UP0 ;  /* 0x000000013f057887 */ /* 0x000fe40008000000 */
[----:B------:R-:W-:Y:S01]  /*1b80*/  USEL UR4, UR4, URZ, UP0 ;  /* 0x0000003f04047287 */ /* 0x000fe20008000000 */
[----:B------:R-:W-:Y:S01]  /*1b90*/  SEL R11, R11, RZ, P1 ;  /* 0x000000ff0b0b7207 */ /* 0x000fe20000800000 */
[----:B------:R-:W-:-:S02]  /*1ba0*/  UPLOP3.LUT UP0, UPT, UPT, UPT, UPT, 0x80, 0x0 ;  /* 0x000000000000789c */ /* 0x000fc40003f0f070 */
[----:B------:R-:W-:Y:S01]  /*1bb0*/  LOP3.LUT R15, R15, UR5, RZ, 0x3c, !PT ;  /* 0x000000050f0f7c12 */ /* 0x000fe2000f8e3cff */
[----:B------:R-:W-:Y:S08]  /*1bc0*/  @P2 BRA `(.L_x_23) ;  /* 0xfffffff800e82947 */ /* 0x000ff0000383ffff */
.L_x_18:
[----:B------:R-:W-:Y:S02]  /*1bd0*/  WARPGROUP.DEPBAR.LE gsb0, 0x0 ;  /* 0x00008000000079c5 */ /* 0x000fe40000010000 */
[----:B------:R-:W-:Y:S05]  /*1be0*/  @!P0 BRA `(.L_x_24) ;  /* 0x0000000000548947 */ /* 0x000fea0003800000 */
[----:B------:R-:W-:-:S04]  /*1bf0*/  LOP3.LUT R9, R7, 0x1, RZ, 0xfc, !PT ;  /* 0x0000000107097812 */ /* 0x000fc800078efcff */
[----:B------:R-:W-:-:S13]  /*1c00*/  ISETP.NE.AND P0, PT, R9, 0x3, PT ;  /* 0x000000030900780c */ /* 0x000fda0003f05270 */
[----:B------:R-:W-:Y:S05]  /*1c10*/  @!P0 BRA `(.L_x_25) ;  /* 0x0000000000048947 */ /* 0x000fea0003800000 */
[----:B------:R-:W-:Y:S01]  /*1c20*/  BPT.TRAP 0x1 ;  /* 0x000000040000795c */ /* 0x000fe20000300000 */
.L_x_25:
[----:B------:R-:W-:Y:S01]  /*1c30*/  ISETP.NE.AND P0, PT, R8, RZ, PT ;  /* 0x000000ff0800720c */ /* 0x000fe20003f05270 */
[----:B------:R-:W-:Y:S01]  /*1c40*/  BSSY B0, `(.L_x_26) ;  /* 0x000000d000007945 */ /* 0x000fe20003800000 */
[----:B------:R-:W-:-:S11]  /*1c50*/  ISETP.GT.U32.AND P1, PT, R7, 0x1, PT ;  /* 0x000000010700780c */ /* 0x000fd60003f24070 */
[----:B------:R-:W-:Y:S05]  /*1c60*/  @!P0 BRA `(.L_x_27) ;  /* 0x0000000000288947 */ /* 0x000fea0003800000 */
[----:B------:R-:W0:Y:S01]  /*1c70*/  S2R R14, SR_CgaCtaId ;  /* 0x00000000000e7919 */ /* 0x000e220000008800 */
[----:B------:R-:W-:Y:S01]  /*1c80*/  IMAD.WIDE.U32 R8, R10, -0x45d1745d, RZ ;  /* 0xba2e8ba30a087825 */ /* 0x000fe200078e00ff */
[----:B------:R-:W-:-:S04]  /*1c90*/  MOV R7, 0x400 ;  /* 0x0000040000077802 */ /* 0x000fc80000000f00 */
[----:B------:R-:W-:-:S05]  /*1ca0*/  SHF.R.U32.HI R9, RZ, 0x3, R9 ;  /* 0x00000003ff097819 */ /* 0x000fca0000011609 */
[----:B------:R-:W-:Y:S01]  /*1cb0*/  IMAD R10, R9, -0xb, R10 ;  /* 0xfffffff5090a7824 */ /* 0x000fe200078e020a */
[----:B0-----:R-:W-:-:S05]  /*1cc0*/  LEA R7, R14, R7, 0x18 ;  /* 0x000000070e077211 */ /* 0x001fca00078ec0ff */
[----:B------:R-:W-:-:S04]  /*1cd0*/  IMAD R10, R10, 0x8, R7 ;  /* 0x000000080a0a7824 */ /* 0x000fc800078e0207 */
[----:B------:R-:W-:-:S05]  /*1ce0*/  VIADD R10, R10, 0x37058 ;  /* 0x000370580a0a7836 */ /* 0x000fca0000000000 */
[----:B------:R-:W-:-:S04]  /*1cf0*/  PRMT R10, R5, 0x654, R10 ;  /* 0x00000654050a7816 */ /* 0x000fc8000000000a */
[----:B------:R0:W-:Y:S03]  /*1d00*/  SYNCS.ARRIVE.TRANS64.RED.A1T0 RZ, [R10+URZ], RZ ;  /* 0x000000ff0aff79a7 */ /* 0x0001e6000810043f */
.L_x_27:
[----:B------:R-:W-:Y:S05]  /*1d10*/  BSYNC B0 ;  /* 0x0000000000007941 */ /* 0x000fea0003800000 */
.L_x_26:
[----:B------:R-:W-:Y:S05]  /*1d20*/  @P1 BRA `(.L_x_24) ;  /* 0x0000000000041947 */ /* 0x000fea0003800000 */
[----:B------:R-:W-:Y:S01]  /*1d30*/  BPT.TRAP 0x1 ;  /* 0x000000040000795c */ /* 0x000fe20000300000 */
.L_x_24:
[----:B------:R-:W1:Y:S01]  /*1d40*/  S2R R13, SR_CTAID.X ;  /* 0x00000000000d7919 */ /* 0x000e620000002500 */
[----:B------:R-:W-:Y:S01]  /*1d50*/  LEA.HI R5, R6, R3, RZ, 0x2 ;  /* 0x0000000306057211 */ /* 0x000fe200078f10ff */
[----:B------:R-:W2:Y:S01]  /*1d60*/  LDC.64 R8, c[0x0][0x280] ;  /* 0x0000a000ff087b82 */ /* 0x000ea20000000a00 */
[----:B------:R-:W-:Y:S01]  /*1d70*/  ULDC.64 UR4, c[0x0][0x5e0] ;  /* 0x0001780000047ab9 */ /* 0x000fe20000000a00 */
[----:B------:R-:W-:Y:S02]  /*1d80*/  SHF.R.S32.HI R17, RZ, 0x1f, R4 ;  /* 0x0000001fff117819 */ /* 0x000fe40000011404 */
[--C-:B0-----:R-:W-:Y:S02]  /*1d90*/  SHF.R.S32.HI R10, RZ, 0x2, R5.reuse ;  /* 0x00000002ff0a7819 */ /* 0x101fe40000011405 */
[----:B------:R-:W-:Y:S02]  /*1da0*/  SHF.R.S32.HI R7, RZ, 0x1f, R5 ;  /* 0x0000001fff077819 */ /* 0x000fe40000011405 */
[----:B------:R-:W0:Y:S02]  /*1db0*/  LDC.64 R14, c[0x0][0x5d0] ;  /* 0x00017400ff0e7b82 */ /* 0x000e240000000a00 */
[----:B------:R-:W-:-:S04]  /*1dc0*/  LEA.HI R7, R7, R10, RZ, 0x3 ;  /* 0x0000000a07077211 */ /* 0x000fc800078f18ff */
[----:B------:R-:W-:-:S05]  /*1dd0*/  LOP3.LUT R7, R7, 0xfffffff8, RZ, 0xc0, !PT ;  /* 0xfffffff807077812 */ /* 0x000fca00078ec0ff */
[----:B------:R-:W-:Y:S01]  /*1de0*/  IMAD.IADD R10, R10, 0x1, -R7 ;  /* 0x000000010a0a7824 */ /* 0x000fe200078e0a07 */
[----:B------:R-:W-:Y:S02]  /*1df0*/  LEA.HI R7, R6, R3, RZ, 0x5 ;  /* 0x0000000306077211 */ /* 0x000fe400078f28ff */
[----:B------:R-:W-:Y:S02]  /*1e00*/  LOP3.LUT R6, R5, 0xfffffffc, RZ, 0xc0, !PT ;  /* 0xfffffffc05067812 */ /* 0x000fe400078ec0ff */
[----:B------:R-:W-:Y:S02]  /*1e10*/  SHF.R.S32.HI R11, RZ, 0x1f, R10 ;  /* 0x0000001fff0b7819 */ /* 0x000fe4000001140a */
[----:B------:R-:W-:Y:S01]  /*1e20*/  SHF.R.S32.HI R7, RZ, 0x5, R7 ;  /* 0x00000005ff077819 */ /* 0x000fe20000011407 */
[----:B------:R-:W-:Y:S02]  /*1e30*/  IMAD.IADD R16, R3, 0x1, -R6 ;  /* 0x0000000103107824 */ /* 0x000fe400078e0a06 */
[----:B------:R-:W-:-:S02]  /*1e40*/  IMAD.SHL.U32 R6, R12, 0x40, RZ ;  /* 0x000000400c067824 */ /* 0x000fc400078e00ff */
[----:B-1----:R-:W-:Y:S02]  /*1e50*/  IMAD.SHL.U32 R5, R13, 0x100, RZ ;  /* 0x000001000d057824 */ /* 0x002fe400078e00ff */
[----:B------:R-:W-:Y:S01]  /*1e60*/  IMAD.WIDE R164, R7, 0x10, R10 ;  /* 0x0000001007a47825 */ /* 0x000fe200078e020a */
[----:B--2---:R-:W-:Y:S02]  /*1e70*/  ISETP.GE.AND P0, PT, R6, R9, PT ;  /* 0x000000090600720c */ /* 0x004fe40003f06270 */
[----:B------:R-:W-:Y:S01]  /*1e80*/  SHF.R.S32.HI R3, RZ, 0x1f, R6 ;  /* 0x0000001fff037819 */ /* 0x000fe20000011406 */
[----:B------:R-:W-:Y:S01]  /*1e90*/  IMAD.SHL.U32 R12, R16, 0x2, RZ ;  /* 0x00000002100c7824 */ /* 0x000fe200078e00ff */
[----:B------:R-:W-:Y:S01]  /*1ea0*/  ISETP.GE.OR P0, PT, R5, R8, P0 ;  /* 0x000000080500720c */ /* 0x000fe20000706670 */
[----:B------:R-:W-:-:S03]  /*1eb0*/  IMAD.WIDE R164, R13, 0x100, R164 ;  /* 0x000001000da47825 */ /* 0x000fc600078e02a4 */
[--C-:B------:R-:W-:Y:S01]  /*1ec0*/  SHF.R.S32.HI R13, RZ, 0x1f, R12.reuse ;  /* 0x0000001fff0d7819 */ /* 0x100fe2000001140c */
[-C--:B0-----:R-:W-:Y:S02]  /*1ed0*/  IMAD R20, R165, R14.reuse, RZ ;  /* 0x0000000ea5147224 */ /* 0x081fe400078e02ff */
[----:B------:R-:W-:-:S06]  /*1ee0*/  IMAD.WIDE.U32 R18, R164, R14, R12 ;  /* 0x0000000ea4127225 */ /* 0x000fcc00078e000c */
[----:B------:R-:W-:Y:S05]  /*1ef0*/  @P0 EXIT ;  /* 0x000000000000094d */ /* 0x000fea0003800000 */
[----:B------:R-:W-:Y:S01]  /*1f00*/  ULDC.64 UR6, c[0x0][0x288] ;  /* 0x0000a20000067ab9 */ /* 0x000fe20000000a00 */
[----:B------:R-:W-:Y:S01]  /*1f10*/  IMAD R20, R164, R15, R20 ;  /* 0x0000000fa4147224 */ /* 0x000fe200078e0214 */
[----:B------:R-:W-:Y:S01]  /*1f20*/  ISETP.GE.AND P0, PT, R157, UR6, PT ;  /* 0x000000069d007c0c */ /* 0x000fe2000bf06270 */
[----:B------:R-:W-:Y:S01]  /*1f30*/  IMAD R11, R17, UR4, RZ ;  /* 0x00000004110b7c24 */ /* 0x000fe2000f8e02ff */
[----:B------:R-:W-:Y:S01]  /*1f40*/  IADD3 R18, P1, R6, R18, RZ ;  /* 0x0000001206127210 */ /* 0x000fe20007f3e0ff */
[----:B------:R-:W-:Y:S01]  /*1f50*/  IMAD R5, R7, -0x10, -R5 ;  /* 0xfffffff007057824 */ /* 0x000fe200078e0a05 */
[C---:B------:R-:W-:Y:S01]  /*1f60*/  ISETP.GE.OR P0, PT, R4.reuse, UR7, P0 ;  /* 0x0000000704007c0c */ /* 0x040fe20008706670 */
[----:B------:R-:W-:Y:S01]  /*1f70*/  IMAD R11, R4, UR5, R11 ;  /* 0x00000005040b7c24 */ /* 0x000fe2000f8e020b */
[----:B------:R-:W-:Y:S01]  /*1f80*/  IADD3.X R19, R3, R19, R20, P1, !PT ;  /* 0x0000001303137210 */ /* 0x000fe20000ffe414 */
[----:B------:R-:W-:Y:S01]  /*1f90*/  IMAD R7, R16, -0x2, R9 ;  /* 0xfffffffe10077824 */ /* 0x000fe200078e0209 */
[----:B------:R-:W-:-:S02]  /*1fa0*/  IADD3 R5, R5, R8, -R10 ;  /* 0x0000000805057210 */ /* 0x000fc40007ffe80a */
[----:B------:R-:W-:Y:S01]  /*1fb0*/  SHF.R.S32.HI R8, RZ, 0x1f, R157 ;  /* 0x0000001fff087819 */ /* 0x000fe2000001149d */
[----:B------:R-:W-:Y:S01]  /*1fc0*/  IMAD.WIDE.U32 R18, R4, UR4, R18 ;  /* 0x0000000404127c25 */ /* 0x000fe2000f8e0012 */
[----:B------:R-:W-:-:S03]  /*1fd0*/  ULDC.64 UR4, c[0x0][0x5d8] ;  /* 0x0001760000047ab9 */ /* 0x000fc60000000a00 */
[----:B------:R-:W-:Y:S02]  /*1fe0*/  IMAD.IADD R11, R19, 0x1, R11 ;  /* 0x00000001130b7824 */ /* 0x000fe400078e020b */
[----:B------:R-:W-:Y:S05]  /*1ff0*/  @P0 EXIT ;  /* 0x000000000000094d */ /* 0x000fea0003800000 */
[----:B---3-5:R-:W-:Y:S01]  /*2000*/  FSETP.NEU.AND P1, PT, R2, RZ, PT ;  /* 0x000000ff0200720b */ /* 0x028fe20003f2d000 */
[----:B------:R-:W-:Y:S01]  /*2010*/  IMAD.IADD R7, R7, 0x1, -R6 ;  /* 0x0000000107077824 */ /* 0x000fe200078e0a06 */
[----:B------:R-:W-:Y:S01]  /*2020*/  ULDC.64 UR6, c[0x0][0x5b8] ;  /* 0x00016e0000067ab9 */ /* 0x000fe20000000a00 */
[----:B------:R-:W-:Y:S02]  /*2030*/  IMAD.MOV.U32 R10, RZ, RZ, R18 ;  /* 0x000000ffff0a7224 */ /* 0x000fe400078e0012 */
[C---:B------:R-:W-:Y:S01]  /*2040*/  IMAD R16, R8.reuse, UR4, RZ ;  /* 0x0000000408107c24 */ /* 0x040fe2000f8e02ff */
[----:B------:R-:W-:Y:S01]  /*2050*/  ISETP.GT.AND P4, PT, R7, RZ, PT ;  /* 0x000000ff0700720c */ /* 0x000fe20003f84270 */
[----:B------:R-:W-:Y:S02]  /*2060*/  IMAD R8, R8, UR6, RZ ;  /* 0x0000000608087c24 */ /* 0x000fe4000f8e02ff */
[----:B------:R-:W-:Y:S01]  /*2070*/  IMAD R155, R157, UR5, R16 ;  /* 0x000000059d9b7c24 */ /* 0x000fe2000f8e0210 */
[----:B------:R-:W-:Y:S01]  /*2080*/  ISETP.GT.AND P0, PT, R5, RZ, P4 ;  /* 0x000000ff0500720c */ /* 0x000fe20002704270 */
[----:B------:R-:W-:-:S04]  /*2090*/  IMAD.WIDE.U32 R10, R157, UR4, R10 ;  /* 0x000000049d0a7c25 */ /* 0x000fc8000f8e000a */
[----:B------:R-:W-:Y:S01]  /*20a0*/  IMAD R153, R157, UR7, R8 ;  /* 0x000000079d997c24 */ /* 0x000fe2000f8e0208 */
[C---:B------:R-:W-:Y:S01]  /*20b0*/  SHF.L.U64.HI R8, R14.reuse, 0x3, R15 ;  /* 0x000000030e087819 */ /* 0x040fe2000001020f */
[----:B------:R-:W-:Y:S02]  /*20c0*/  IMAD.SHL.U32 R9, R14, 0x8, RZ ;  /* 0x000000080e097824 */ /* 0x000fe400078e00ff */
[----:B------:R-:W-:Y:S01]  /*20d0*/  IMAD.IADD R155, R11, 0x1, R155 ;  /* 0x000000010b9b7824 */ /* 0x000fe200078e029b */
[----:B------:R-:W-:Y:S06]  /*20e0*/  @!P1 BRA `(.L_x_28) ;  /* 0x0000007000c09947 */ /* 0x000fec0003800000 */
[----:B------:R-:W-:Y:S01]  /*20f0*/  IADD3 R16, P1, R6, R12, RZ ;  /* 0x0000000c06107210 */ /* 0x000fe20007f3e0ff */
[----:B------:R-:W-:Y:S01]  /*2100*/  ULDC.64 UR8, c[0x0][0x5c0] ;  /* 0x0001700000087ab9 */ /* 0x000fe20000000a00 */
[----:B------:R-:W-:Y:S01]  /*2110*/  ULDC.64 UR4, c[0x0][0x5b0] ;  /* 0x00016c0000047ab9 */ /* 0x000fe20000000a00 */
[----:B------:R-:W-:Y:S01]  /*2120*/  IMAD R11, R17, UR8, RZ ;  /* 0x00000008110b7c24 */ /* 0x000fe2000f8e02ff */
[----:B------:R-:W-:Y:S01]  /*2130*/  ULDC.64 UR10, c[0x0][0x5a8] ;  /* 0x00016a00000a7ab9 */ /* 0x000fe20000000a00 */
[----:B------:R-:W-:Y:S02]  /*2140*/  IMAD.X R17, R3, 0x1, R13, P1 ;  /* 0x0000000103117824 */ /* 0x000fe400008e060d */
[C---:B------:R-:W-:Y:S02]  /*2150*/  IMAD R11, R4.reuse, UR9, R11 ;  /* 0x00000009040b7c24 */ /* 0x040fe4000f8e020b */
[----:B------:R-:W-:-:S04]  /*2160*/  IMAD.WIDE.U32 R16, R4, UR8, R16 ;  /* 0x0000000804107c25 */ /* 0x000fc8000f8e0010 */
[----:B------:R-:W-:Y:S02]  /*2170*/  IMAD.IADD R17, R17, 0x1, R11 ;  /* 0x0000000111117824 */ /* 0x000fe400078e020b */
[----:B------:R-:W-:Y:S02]  /*2180*/  IMAD R21, R165, UR4, RZ ;  /* 0x00000004a5157c24 */ /* 0x000fe4000f8e02ff */
[----:B------:R-:W-:-:S04]  /*2190*/  IMAD.WIDE.U32 R16, R157, UR6, R16 ;  /* 0x000000069d107c25 */ /* 0x000fc8000f8e0010 */
[----:B------:R-:W-:Y:S02]  /*21a0*/  IMAD.IADD R19, R153, 0x1, R17 ;  /* 0x0000000199137824 */ /* 0x000fe400078e0211 */
[----:B------:R-:W-:Y:S02]  /*21b0*/  IMAD.MOV.U32 R18, RZ, RZ, R16 ;  /* 0x000000ffff127224 */ /* 0x000fe400078e0010 */
[C---:B------:R-:W-:Y:S02]  /*21c0*/  IMAD R158, R164.reuse, UR5, R21 ;  /* 0x00000005a49e7c24 */ /* 0x040fe4000f8e0215 */
[----:B------:R-:W-:-:S04]  /*21d0*/  IMAD.WIDE.U32 R22, R164, UR4, R18 ;  /* 0x00000004a4167c25 */ /* 0x000fc8000f8e0012 */
[----:B------:R-:W-:Y:S01]  /*21e0*/  IMAD.IADD R21, R23, 0x1, R158 ;  /* 0x0000000117157824 */ /* 0x000fe200078e029e */
[----:B------:R-:W-:-:S04]  /*21f0*/  LEA R20, P1, R22, UR10, 0x1 ;  /* 0x0000000a16147c11 */ /* 0x000fc8000f8208ff */
[----:B------:R-:W-:-:S05]  /*2200*/  LEA.HI.X R21, R22, UR11, R21, 0x1, P1 ;  /* 0x0000000b16157c11 */ /* 0x000fca00088f0c15 */
[----:B------:R-:W2:Y:S01]  /*2210*/  @P0 LDG.E.LTC128B.U16 R159, desc[UR12][R20.64] ;  /* 0x0000000c149f0981 */ /* 0x000ea2000c1e1520 */
[----:B------:R-:W-:Y:S01]  /*2220*/  IMAD.WIDE.U32 R22, R157, UR6, RZ ;  /* 0x000000069d167c25 */ /* 0x000fe2000f8e00ff */
[----:B------:R-:W-:Y:S01]  /*2230*/  ULDC.64 UR6, c[0x0][0x5c8] ;  /* 0x0001720000067ab9 */ /* 0x000fe20000000a00 */
[----:B------:R-:W-:Y:S01]  /*2240*/  ISETP.GT.AND P6, PT, R7, 0x1, PT ;  /* 0x000000010700780c */ /* 0x000fe20003fc4270 */
[----:B------:R-:W-:Y:S01]  /*2250*/  BSSY B0, `(.L_x_29) ;  /* 0x0000017000007945 */ /* 0x000fe20003800000 */
[C---:B------:R-:W-:Y:S01]  /*2260*/  LEA R154, P1, R10.reuse, UR6, 0x1 ;  /* 0x000000060a9a7c11 */ /* 0x040fe2000f8208ff */
[----:B------:R-:W-:Y:S02]  /*2270*/  IMAD.IADD R153, R23, 0x1, R153 ;  /* 0x0000000117997824 */ /* 0x000fe400078e0299 */
[----:B------:R-:W-:Y:S01]  /*2280*/  IMAD.MOV.U32 R152, RZ, RZ, R22 ;  /* 0x000000ffff987224 */ /* 0x000fe200078e0016 */
[----:B------:R-:W-:Y:S02]  /*2290*/  LEA.HI.X R155, R10, UR7, R155, 0x1, P1 ;  /* 0x000000070a9b7c11 */ /* 0x000fe400088f0c9b */
[----:B------:R-:W-:Y:S01]  /*22a0*/  ISETP.GT.AND P1, PT, R5, RZ, P6 ;  /* 0x000000ff0500720c */ /* 0x000fe20003724270 */
[----:B------:R-:W-:-:S04]  /*22b0*/  IMAD.WIDE.U32 R156, R164, UR4, R152 ;  /* 0x00000004a49c7c25 */ /* 0x000fc8000f8e0098 */
[----:B------:R-:W-:Y:S02]  /*22c0*/  IMAD.IADD R157, R158, 0x1, R157 ;  /* 0x000000019e9d7824 */ /* 0x000fe400078e029d */
[----:B------:R-:W-:-:S04]  /*22d0*/  IMAD.WIDE.U32 R156, R4, UR8, R156 ;  /* 0x00000008049c7c25 */ /* 0x000fc8000f8e009c */
[----:B------:R-:W-:Y:S01]  /*22e0*/  IMAD.IADD R162, R11, 0x1, R157 ;  /* 0x000000010ba27824 */ /* 0x000fe200078e029d */
[----:B------:R-:W-:-:S04]  /*22f0*/  IADD3 R157, P2, P3, R6, R156, R12 ;  /* 0x0000009c069d7210 */ /* 0x000fc80007b5e00c */
[----:B------:R-:W-:Y:S02]  /*2300*/  IADD3.X R162, R3, R162, R13, P2, P3 ;  /* 0x000000a203a27210 */ /* 0x000fe400017e640d */
[----:B------:R-:W-:-:S04]  /*2310*/  LEA R156, P2, R157, UR10, 0x1 ;  /* 0x0000000a9d9c7c11 */ /* 0x000fc8000f8408ff */
[----:B------:R-:W-:Y:S01]  /*2320*/  LEA.HI.X R157, R157, UR11, R162, 0x1, P2 ;  /* 0x0000000b9d9d7c11 */ /* 0x000fe200090f0ca2 */
[----:B--2---:R-:W-:-:S04]  /*2330*/  IMAD.U32 R161, R159, 0x10000, RZ ;  /* 0x000100009fa17824 */ /* 0x004fc800078e00ff */
[----:B------:R-:W-:-:S04]  /*2340*/  FMUL R161, R161, R2 ;  /* 0x00000002a1a17220 */ /* 0x000fc80000400000 */
[C---:B------:R-:W-:Y:S01]  /*2350*/  FFMA R160, R120.reuse, R0, R161 ;  /* 0x0000000078a07223 */ /* 0x040fe200000000a1 */
[----:B------:R-:W-:-:S04]  /*2360*/  LOP3.LUT R120, R120, 0xfffffffd, RZ, 0xc0, !PT ;  /* 0xfffffffd78787812 */ /* 0x000fc800078ec0ff */
[----:B------:R-:W-:Y:S02]  /*2370*/  F2FP.BF16.F32.PACK_AB R160, RZ, R160 ;  /* 0x000000a0ffa0723e */ /* 0x000fe400000010ff */
[----:B------:R-:W-:-:S03]  /*2380*/  @P6 LOP3.LUT R120, R120, 0x2, RZ, 0xfc, !PT ;  /* 0x0000000278786812 */ /* 0x000fc600078efcff */
[----:B------:R0:W-:Y:S01]  /*2390*/  @P0 STG.E.U16 desc[UR12][R154.64], R160 ;  /* 0x000000a09a000986 */ /* 0x0001e2000c10150c */
[----:B------:R-:W-:Y:S05]  /*23a0*/  @!P1 BRA `(.L_x_30) ;  /* 0x0000000000049947 */ /* 0x000fea0003800000 */
[----:B------:R1:W5:Y:S02]  /*23b0*/  LDG.E.LTC128B.U16 R159, desc[UR12][R156.64+0x2] ;  /* 0x0000020c9c9f7981 */ /* 0x000364000c1e1520 */
.L_x_30:
[----:B------:R-:W-:Y:S05]  /*23c0*/  BSYNC B0 ;  /* 0x0000000000007941 */ /* 0x000fea0003800000 */
.L_x_29:
[----:B------:R-:W-:Y:S01]  /*23d0*/  USHF.L.U32 UR6, UR4, 0x3, URZ ;  /* 0x0000000304067899 */ /* 0x000fe2000800063f */
[----:B-----5:R-:W-:Y:S01]  /*23e0*/  IMAD.U32 R17, R159, 0x10000, RZ ;  /* 0x000100009f117824 */ /* 0x020fe200078e00ff */
[----:B------:R-:W-:Y:S01]  /*23f0*/  USHF.L.U64.HI UR7, UR4, 0x3, UR5 ;  /* 0x0000000304077899 */ /* 0x000fe20008010205 */
[----:B------:R-:W-:Y:S02]  /*2400*/  ISETP.GT.AND P0, PT, R5, 0x8, P4 ;  /* 0x000000080500780c */ /* 0x000fe40002704270 */
[----:B------:R-:W-:Y:S01]  /*2410*/  FMUL R10, R17, R2 ;  /* 0x00000002110a7220 */ /* 0x000fe20000400000 */
[----:B0-----:R-:W-:Y:S02]  /*2420*/  IMAD.U32 R160, RZ, RZ, UR6 ;  /* 0x00000006ffa07e24 */ /* 0x001fe4000f8e00ff */
[----:B------:R-:W-:Y:S02]  /*2430*/  IMAD.U32 R161, RZ, RZ, UR7 ;  /* 0x00000007ffa17e24 */ /* 0x000fe4000f8e00ff */
[----:B------:R-:W-:Y:S01]  /*2440*/  FFMA R10, R121, R0, R10 ;  /* 0x00000000790a7223 */ /* 0x000fe2000000000a */
[----:B------:R-:W-:-:S04]  /*2450*/  IMAD.WIDE.U32 R160, R164, UR4, R160 ;  /* 0x00000004a4a07c25 */ /* 0x000fc8000f8e00a0 */
[----:B------:R-:W-:Y:S01]  /*2460*/  F2FP.BF16.F32.PACK_AB R10, RZ, R10 ;  /* 0x0000000aff0a723e */ /* 0x000fe200000010ff */
[----:B------:R-:W-:Y:S01]  /*2470*/  IMAD.IADD R23, R158, 0x1, R161 ;  /* 0x000000019e177824 */ /* 0x000fe200078e02a1 */
[----:B------:R-:W-:-:S05]  /*2480*/  IADD3 R17, P2, R16, R160, RZ ;  /* 0x000000a010117210 */ /* 0x000fca0007f5e0ff */
[----:B------:R-:W-:Y:S01]  /*2490*/  IMAD.X R18, R23, 0x1, R19, P2 ;  /* 0x0000000117127824 */ /* 0x000fe200010e0613 */
[----:B------:R-:W-:Y:S01]  /*24a0*/  LEA R16, P2, R17, UR10, 0x1 ;  /* 0x0000000a11107c11 */ /* 0x000fe2000f8408ff */
[----:B------:R-:W-:-:S03]  /*24b0*/  @P1 IMAD.MOV.U32 R19, RZ, RZ, R155 ;  /* 0x000000ffff131224 */ /* 0x000fc600078e009b */
[----:B------:R-:W-:Y:S01]  /*24c0*/  LEA.HI.X R17, R17, UR11, R18, 0x1, P2 ;  /* 0x0000000b11117c11 */ /* 0x000fe200090f0c12 */
[----:B------:R-:W-:-:S05]  /*24d0*/  @P1 IMAD.MOV.U32 R18, RZ, RZ, R154 ;  /* 0x000000ffff121224 */ /* 0x000fca00078e009a */
[----:B------:R0:W-:Y:S04]  /*24e0*/  @P1 STG.E.U16 desc[UR12][R18.64+0x2], R10 ;  /* 0x0000020a12001986 */ /* 0x0001e8000c10150c */
[----:B------:R-:W2:Y:S01]  /*24f0*/  @P0 LDG.E.LTC128B.U16 R159, desc[UR12][R16.64] ;  /* 0x0000000c109f0981 */ /* 0x000ea2000c1e1520 */
[----:B------:R-:W-:Y:S01]  /*2500*/  IADD3 R22, P1, R22, R160, RZ ;  /* 0x000000a016167210 */ /* 0x000fe20007f3e0ff */
[----:B------:R-:W-:Y:S04]  /*2510*/  BSSY B0, `(.L_x_31) ;  /* 0x0000013000007945 */ /* 0x000fe80003800000 */
[----:B------:R-:W-:-:S02]  /*2520*/  IMAD.X R23, R23, 0x1, R153, P1 ;  /* 0x0000000117177824 */ /* 0x000fc400008e0699 */
[----:B------:R-:W-:-:S03]  /*2530*/  IMAD.WIDE.U32 R22, R4, UR8, R22 ;  /* 0x0000000804167c25 */ /* 0x000fc6000f8e0016 */
[----:B------:R-:W-:Y:S01]  /*2540*/  IADD3 R6, P1, P2, R6, R22, R12 ;  /* 0x0000001606067210 */ /* 0x000fe20007a3e00c */
[----:B------:R-:W-:Y:S01]  /*2550*/  IMAD.IADD R12, R11, 0x1, R23 ;  /* 0x000000010b0c7824 */ /* 0x000fe200078e0217 */
[----:B------:R-:W-:Y:S02]  /*2560*/  SHF.L.U64.HI R11, R9, 0x1, R8 ;  /* 0x00000001090b7819 */ /* 0x000fe40000010208 */
[----:B0-----:R-:W-:Y:S02]  /*2570*/  LEA R18, P3, R6, UR10, 0x1 ;  /* 0x0000000a06127c11 */ /* 0x001fe4000f8608ff */
[----:B------:R-:W-:Y:S02]  /*2580*/  IADD3.X R3, R3, R12, R13, P1, P2 ;  /* 0x0000000c03037210 */ /* 0x000fe40000fe440d */
[----:B------:R-:W-:Y:S02]  /*2590*/  LEA R8, P2, R9, R154, 0x1 ;  /* 0x0000009a09087211 */ /* 0x000fe400078408ff */
[----:B------:R-:W-:-:S02]  /*25a0*/  ISETP.GT.AND P1, PT, R5, 0x8, P6 ;  /* 0x000000080500780c */ /* 0x000fc40003724270 */
[----:B------:R-:W-:Y:S01]  /*25b0*/  LEA.HI.X R19, R6, UR11, R3, 0x1, P3 ;  /* 0x0000000b06137c11 */ /* 0x000fe200098f0c03 */
[----:B------:R-:W-:Y:S02]  /*25c0*/  IMAD.X R9, R11, 0x1, R155, P2 ;  /* 0x000000010b097824 */ /* 0x000fe400010e069b */
[----:B--2---:R-:W-:-:S04]  /*25d0*/  IMAD.U32 R121, R159, 0x10000, RZ ;  /* 0x000100009f797824 */ /* 0x004fc800078e00ff */
[----:B------:R-:W-:-:S04]  /*25e0*/  FMUL R121, R121, R2 ;  /* 0x0000000279797220 */ /* 0x000fc80000400000 */
[----:B------:R-:W-:-:S05]  /*25f0*/  FFMA R121, R122, R0, R121 ;  /* 0x000000007a797223 */ /* 0x000fca0000000079 */
[----:B------:R-:W-:-:S05]  /*2600*/  F2FP.BF16.F32.PACK_AB R121, RZ, R121 ;  /* 0x00000079ff79723e */ /* 0x000fca00000010ff */
[----:B------:R0:W-:Y:S01]  /*2610*/  @P0 STG.E.U16 desc[UR12][R8.64], R121 ;  /* 0x0000007908000986 */ /* 0x0001e2000c10150c */
[----:B------:R-:W-:Y:S05]  /*2620*/  @!P1 BRA `(.L_x_32) ;  /* 0x0000000000049947 */ /* 0x000fea0003800000 */
[----:B------:R2:W5:Y:S02]  /*2630*/  LDG.E.LTC128B.U16 R159, desc[UR12][R18.64+0x2] ;  /* 0x0000020c129f7981 */ /* 0x000564000c1e1520 */
.L_x_32:
[----:B------:R-:W-:Y:S05]  /*2640*/  BSYNC B0 ;  /* 0x0000000000007941 */ /* 0x000fea0003800000 */
.L_x_31:
[----:B-----5:R-:W-:Y:S01]  /*2650*/  IMAD.U32 R3, R159, 0x10000, RZ ;  /* 0x000100009f037824 */ /* 0x020fe200078e00ff */
[----:B------:R-:W-:Y:S01]  /*2660*/  ISETP.GT.AND P3, PT, R7, 0x8, PT ;  /* 0x000000080700780c */ /* 0x000fe20003f64270 */
[----:B------:R-:W-:Y:S01]  /*2670*/  BSSY B0, `(.L_x_33) ;  /* 0x000000a000007945 */ /* 0x000fe20003800000 */
[----:B------:R-:W-:Y:S01]  /*2680*/  LOP3.LUT R120, R120, 0xfffffffb, RZ, 0xc0, !PT ;  /* 0xfffffffb78787812 */ /* 0x000fe200078ec0ff */
[----:B------:R-:W-:Y:S01]  /*2690*/  FMUL R4, R3, R2 ;  /* 0x0000000203047220 */ /* 0x000fe20000400000 */
[----:B------:R-:W-:-:S03]  /*26a0*/  ISETP.GT.AND P0, PT, R5, RZ, P3 ;  /* 0x000000ff0500720c */ /* 0x000fc60001f04270 */
[----:B------:R-:W-:-:S05]  /*26b0*/  FFMA R4, R123, R0, R4 ;  /* 0x000000007b047223 */ /* 0x000fca0000000004 */
[----:B------:R-:W-:Y:S02]  /*26c0*/  F2FP.BF16.F32.PACK_AB R4, RZ, R4 ;  /* 0x00000004ff04723e */ /* 0x000fe400000010ff */
[----:B------:R-:W-:-:S03]  /*26d0*/  @P3 LOP3.LUT R120, R120, 0x4, RZ, 0xfc, !PT ;  /* 0x0000000478783812 */ /* 0x000fc600078efcff */
[----:B------:R3:W-:Y:S01]  /*26e0*/  @P1 STG.E.U16 desc[UR12][R8.64+0x2], R4 ;  /* 0x0000020408001986 */ /* 0x0007e2000c10150c */
[----:B------:R-:W-:Y:S05]  /*26f0*/  @!P0 BRA `(.L_x_34) ;  /* 0x0000000000048947 */ /* 0x000fea0003800000 */
[----:B------:R4:W5:Y:S02]  /*2700*/  LDG.E.LTC128B.U16 R159, desc[UR12][R156.64+0x10] ;  /* 0x0000100c9c9f7981 */ /* 0x000964000c1e1520 */
.L_x_34:
[----:B------:R-:W-:Y:S05]  /*2710*/  BSYNC B0 ;  /* 0x0000000000007941 */ /* 0x000fea0003800000 */
.L_x_33:
[----:B-----5:R-:W-:Y:S01]  /*2720*/  IMAD.U32 R3, R159, 0x10000, RZ ;  /* 0x000100009f037824 */ /* 0x020fe200078e00ff */
[----:B------:R-:W-:Y:S01]  /*2730*/  ISETP.GT.AND P2, PT, R7, 0x9, PT ;  /* 0x000000090700780c */ /* 0x000fe20003f44270 */
[----:B------:R-:W-:Y:S01]  /*2740*/  @P0 IMAD.MOV.U32 R10, RZ, RZ, R154 ;  /* 0x000000ffff0a0224 */ /* 0x000fe200078e009a */
[----:B------:R-:W-:Y:S01]  /*2750*/  LOP3.LUT R120, R120, 0xfffffff7, RZ, 0xc0, !PT ;  /* 0xfffffff778787812 */ /* 0x000fe200078ec0ff */
[----:B------:R-:W-:Y:S01]  /*2760*/  FMUL R3, R3, R2 ;  /* 0x0000000203037220 */ /* 0x000fe20000400000 */
[----:B------:R-:W-:Y:S01]  /*2770*/  @P0 IMAD.MOV.U32 R11, RZ, RZ, R155 ;  /* 0x000000ffff0b0224 */ /* 0x000fe200078e009b */
[----:B------:R-:W-:Y:S01]  /*2780*/  ISETP.GT.AND P1, PT, R5, RZ, P2 ;  /* 0x000000ff0500720c */ /* 0x000fe20001724270 */
[----:B------:R-:W-:Y:S01]  /*2790*/  BSSY B0, `(.L_x_35) ;  /* 0x0000007000007945 */ /* 0x000fe20003800000 */
[----:B------:R-:W-:-:S05]  /*27a0*/  FFMA R3, R124, R0, R3 ;  /* 0x000000007c037223 */ /* 0x000fca0000000003 */
[----:B------:R-:W-:Y:S02]  /*27b0*/  F2FP.BF16.F32.PACK_AB R3, RZ, R3 ;  /* 0x00000003ff03723e */ /* 0x000fe400000010ff */
[----:B------:R-:W-:-:S03]  /*27c0*/  @P2 LOP3.LUT R120, R120, 0x8, RZ, 0xfc, !PT ;  /* 0x0000000878782812 */ /* 0x000fc600078efcff */
[----:B------:R0:W-:Y:S01]  /*27d0*/  @P0 STG.E.U16 desc[UR12][R10.64+0x10], R3 ;  /* 0x000010030a000986 */ /* 0x0001e2000c10150c */
[----:B------:R-:W-:Y:S05]  /*27e0*/  @!P1 BRA `(.L_x_36) ;  /* 0x0000000000049947 */ /* 0x000fea0003800000 */
[----:B------:R0:W5:Y:S02]  /*27f0*/  LDG.E.LTC128B.U16 R159, desc[UR12][R156.64+0x12] ;  /* 0x0000120c9c9f7981 */ /* 0x000164000c1e1520 */
.L_x_36:
[----:B------:R-:W-:Y:S05]  /*2800*/  BSYNC B0 ;  /* 0x0000000000007941 */ /* 0x000fea0003800000 */
.L_x_35:
[----:B0----5:R-:W-:Y:S01]  /*2810*/  IMAD.U32 R3, R159, 0x10000, RZ ;  /* 0x000100009f037824 */ /* 0x021fe200078e00ff */
[----:B------:R-:W-:Y:S01]  /*2820*/  ISETP.GT.AND P0, PT, R5, 0x8, P3 ;  /* 0x000000080500780c */ /* 0x000fe20001f04270 */
[----:B------:R-:W-:Y:S01]  /*2830*/  @P1 IMAD.MOV.U32 R10, RZ, RZ, R154 ;  /* 0x000000ffff0a1224 */ /* 0x000fe200078e009a */
[----:B------:R-:W-:Y:S01]  /*2840*/  BSSY B0, `(.L_x_37) ;  /* 0x0000008000007945 */ /* 0x000fe20003800000 */
[----:B---3--:R-:W-:Y:S01]  /*2850*/  FMUL R4, R3, R2 ;  /* 0x0000000203047220 */ /* 0x008fe20000400000 */
[----:B------:R-:W-:-:S03]  /*2860*/  @P1 IMAD.MOV.U32 R11, RZ, RZ, R155 ;  /* 0x000000ffff0b1224 */ /* 0x000fc600078e009b */
[----:B------:R-:W-:-:S05]  /*2870*/  FFMA R4, R125, R0, R4 ;  /* 0x000000007d047223 */ /* 0x000fca0000000004 */
[----:B------:R-:W-:-:S05]  /*2880*/  F2FP.BF16.F32.PACK_AB R4, RZ, R4 ;  /* 0x00000004ff04723e */ /* 0x000fca00000010ff */
[----:B------:R0:W-:Y:S01]  /*2890*/  @P1 STG.E.U16 desc[UR12][R10.64+0x12], R4 ;  /* 0x000012040a001986 */ /* 0x0001e2000c10150c */
[----:B------:R-:W-:Y:S05]  /*28a0*/  @!P0 BRA `(.L_x_38) ;  /* 0x0000000000048947 */ /* 0x000fea0003800000 */
[----:B------:R3:W5:Y:S02]  /*28b0*/  LDG.E.LTC128B.U16 R159, desc[UR12][R18.64+0x10] ;  /* 0x0000100c129f7981 */ /* 0x000764000c1e1520 */
.L_x_38:
[----:B------:R-:W-:Y:S05]  /*28c0*/  BSYNC B0 ;  /* 0x0000000000007941 */ /* 0x000fea0003800000 */
.L_x_37:
[----:B-----5:R-:W-:Y:S01]  /*28d0*/  IMAD.U32 R3, R159, 0x10000, RZ ;  /* 0x000100009f037824 */ /* 0x020fe200078e00ff */
[----:B------:R-:W-:Y:S01]  /*28e0*/  ISETP.GT.AND P1, PT, R5, 0x8, P2 ;  /* 0x000000080500780c */ /* 0x000fe20001724270 */
[----:B------:R-:W-:Y:S02]  /*28f0*/  BSSY B0, `(.L_x_39) ;  /* 0x0000007000007945 */ /* 0x000fe40003800000 */
[----:B------:R-:W-:-:S04]  /*2900*/  FMUL R3, R3, R2 ;  /* 0x0000000203037220 */ /* 0x000fc80000400000 */
[----:B------:R-:W-:-:S05]  /*2910*/  FFMA R3, R126, R0, R3 ;  /* 0x000000007e037223 */ /* 0x000fca0000000003 */
[----:B------:R-:W-:-:S05]  /*2920*/  F2FP.BF16.F32.PACK_AB R3, RZ, R3 ;  /* 0x00000003ff03723e */ /* 0x000fca00000010ff */
[----:B------:R0:W-:Y:S01]  /*2930*/  @P0 STG.E.U16 desc[UR12][R8.64+0x10], R3 ;  /* 0x0000100308000986 */ /* 0x0001e2000c10150c */
[----:B------:R-:W-:Y:S05]  /*2940*/  @!P1 BRA `(.L_x_40) ;  /* 0x0000000000049947 */ /* 0x000fea0003800000 */
[----:B------:R0:W5:Y:S02]  /*2950*/  LDG.E.LTC128B.U16 R159, desc[UR12][R18.64+0x12] ;  /* 0x0000120c129f7981 */ /* 0x000164000c1e1520 */
.L_x_40:
[----:B------:R-:W-:Y:S05]  /*2960*/  BSYNC B0 ;  /* 0x0000000000007941 */ /* 0x000fea0003800000 */
.L_x_39:
[----:B0----5:R-:W-:Y:S01]  /*2970*/  IMAD.U32 R3, R159, 0x10000, RZ ;  /* 0x000100009f037824 */ /* 0x021fe200078e00ff */
        /* <DEDUP_REMOVED lines=11> */
.L_x_42:
[----:B------:R-:W-:Y:S05]  /*2a30*/  BSYNC B0 ;  /* 0x0000000000007941 */ /* 0x000fea0003800000 */
.L_x_41:
[----:B-----5:R-:W-:Y:S01]  /*2a40*/  IMAD.U32 R3, R159, 0x10000, RZ ;  /* 0x000100009f037824 */ /* 0x020fe200078e00ff */
[----:B------:R-:W-:Y:S01]  /*2a50*/  ISETP.GT.AND P1, PT, R7, 0x11, PT ;  /* 0x000000110700780c */ /* 0x000fe20003f24270 */
[----:B------:R-:W-:Y:S01]  /*2a60*/  @P0 IMAD.MOV.U32 R10, RZ, RZ, R154 ;  /* 0x000000ffff0a0224 */ /* 0x000fe200078e009a */
[----:B------:R-:W-:Y:S01]  /*2a70*/  LOP3.LUT R120, R120, 0xffffffdf, RZ, 0xc0, !PT ;  /* 0xffffffdf78787812 */ /* 0x000fe200078ec0ff */
[----:B------:R-:W-:Y:S01]  /*2a80*/  FMUL R3, R3, R2 ;  /* 0x0000000203037220 */ /* 0x000fe20000400000 */
[----:B------:R-:W-:Y:S01]  /*2a90*/  @P0 IMAD.MOV.U32 R11, RZ, RZ, R155 ;  /* 0x000000ffff0b0224 */ /* 0x000fe200078e009b */
[----:B------:R-:W-:Y:S02]  /*2aa0*/  BSSY B0, `(.L_x_43) ;  /* 0x0000008000007945 */ /* 0x000fe40003800000 */
[----:B------:R-:W-:-:S05]  /*2ab0*/  FFMA R3, R128, R0, R3 ;  /* 0x0000000080037223 */ /* 0x000fca0000000003 */
[----:B------:R-:W-:Y:S02]  /*2ac0*/  F2FP.BF16.F32.PACK_AB R3, RZ, R3 ;  /* 0x00000003ff03723e */ /* 0x000fe400000010ff */
[----:B------:R-:W-:-:S03]  /*2ad0*/  @P1 LOP3.LUT R120, R120, 0x20, RZ, 0xfc, !PT ;  /* 0x0000002078781812 */ /* 0x000fc600078efcff */
[----:B------:R0:W-:Y:S01]  /*2ae0*/  @P0 STG.E.U16 desc[UR12][R10.64+0x20], R3 ;  /* 0x000020030a000986 */ /* 0x0001e2000c10150c */
[----:B------:R-:W-:-:S13]  /*2af0*/  ISETP.GT.AND P0, PT, R5, RZ, P1 ;  /* 0x000000ff0500720c */ /* 0x000fda0000f04270 */
[----:B0-----:R-:W-:Y:S05]  /*2b00*/  @!P0 BRA `(.L_x_44) ;  /* 0x0000000000048947 */ /* 0x001fea0003800000 */
[----:B------:R0:W5:Y:S02]  /*2b10*/  LDG.E.LTC128B.U16 R159, desc[UR12][R156.64+0x22] ;  /* 0x0000220c9c9f7981 */ /* 0x000164000c1e1520 */
.L_x_44:
[----:B------:R-:W-:Y:S05]  /*2b20*/  BSYNC B0 ;  /* 0x0000000000007941 */ /* 0x000fea0003800000 */
.L_x_43:
[----:B-----5:R-:W-:Y:S01]  /*2b30*/  IMAD.U32 R3, R159, 0x10000, RZ ;  /* 0x000100009f037824 */ /* 0x020fe200078e00ff */
[----:B------:R-:W-:Y:S01]  /*2b40*/  BSSY B0, `(.L_x_45) ;  /* 0x000000a000007945 */ /* 0x000fe20003800000 */
[----:B------:R-:W-:Y:S02]  /*2b50*/  @P0 IMAD.MOV.U32 R10, RZ, RZ, R154 ;  /* 0x000000ffff0a0224 */ /* 0x000fe400078e009a */
[----:B------:R-:W-:Y:S01]  /*2b60*/  FMUL R4, R3, R2 ;  /* 0x0000000203047220 */ /* 0x000fe20000400000 */
[----:B------:R-:W-:-:S03]  /*2b70*/  @P0 IMAD.MOV.U32 R11, RZ, RZ, R155 ;  /* 0x000000ffff0b0224 */ /* 0x000fc600078e009b */
[----:B------:R-:W-:-:S05]  /*2b80*/  FFMA R4, R129, R0, R4 ;  /* 0x0000000081047223 */ /* 0x000fca0000000004 */
[----:B------:R-:W-:-:S05]  /*2b90*/  F2FP.BF16.F32.PACK_AB R4, RZ, R4 ;  /* 0x00000004ff04723e */ /* 0x000fca00000010ff */
[----:B------:R0:W-:Y:S01]  /*2ba0*/  @P0 STG.E.U16 desc[UR12][R10.64+0x22], R4 ;  /* 0x000022040a000986 */ /* 0x0001e2000c10150c */
[----:B------:R-:W-:-:S13]  /*2bb0*/  ISETP.GT.AND P0, PT, R5, 0x8, P2 ;  /* 0x000000080500780c */ /* 0x000fda0001704270 */
[----:B0-----:R-:W-:Y:S05]  /*2bc0*/  @!P0 BRA `(.L_x_46) ;  /* 0x0000000000048947 */ /* 0x001fea0003800000 */
[----:B------:R0:W5:Y:S02]  /*2bd0*/  LDG.E.LTC128B.U16 R159, desc[UR12][R18.64+0x20] ;  /* 0x0000200c129f7981 */ /* 0x000164000c1e1520 */
.L_x_46:
[----:B------:R-:W-:Y:S05]  /*2be0*/  BSYNC B0 ;  /* 0x0000000000007941 */ /* 0x000fea0003800000 */
.L_x_45:
[----:B-----5:R-:W-:Y:S01]  /*2bf0*/  IMAD.U32 R3, R159, 0x10000, RZ ;  /* 0x000100009f037824 */ /* 0x020fe200078e00ff */
[----:B------:R-:W-:Y:S03]  /*2c00*/  BSSY B0, `(.L_x_47) ;  /* 0x0000008000007945 */ /* 0x000fe60003800000 */
[----:B------:R-:W-:-:S04]  /*2c10*/  FMUL R3, R3, R2 ;  /* 0x0000000203037220 */ /* 0x000fc80000400000 */
[----:B------:R-:W-:-:S05]  /*2c20*/  FFMA R3, R130, R0, R3 ;  /* 0x0000000082037223 */ /* 0x000fca0000000003 */
[----:B------:R-:W-:-:S05]  /*2c30*/  F2FP.BF16.F32.PACK_AB R3, RZ, R3 ;  /* 0x00000003ff03723e */ /* 0x000fca00000010ff */
[----:B------:R0:W-:Y:S01]  /*2c40*/  @P0 STG.E.U16 desc[UR12][R8.64+0x20], R3 ;  /* 0x0000200308000986 */ /* 0x0001e2000c10150c */
[----:B------:R-:W-:-:S13]  /*2c50*/  ISETP.GT.AND P0, PT, R5, 0x8, P1 ;  /* 0x000000080500780c */ /* 0x000fda0000f04270 */
[----:B0-----:R-:W-:Y:S05]  /*2c60*/  @!P0 BRA `(.L_x_48) ;  /* 0x0000000000048947 */ /* 0x001fea0003800000 */
[----:B------:R0:W5:Y:S02]  /*2c70*/  LDG.E.LTC128B.U16 R159, desc[UR12][R18.64+0x22] ;  /* 0x0000220c129f7981 */ /* 0x000164000c1e1520 */
.L_x_48:
[----:B------:R-:W-:Y:S05]  /*2c80*/  BSYNC B0 ;  /* 0x0000000000007941 */ /* 0x000fea0003800000 */
.L_x_47:
[----:B-----5:R-:W-:Y:S01]  /*2c90*/  IMAD.U32 R3, R159, 0x10000, RZ ;  /* 0x000100009f037824 */ /* 0x020fe200078e00ff */
[C---:B------:R-:W-:Y:S01]  /*2ca0*/  SHF.L.U64.HI R15, R14.reuse, 0x7, R15 ;  /* 0x000000070e0f7819 */ /* 0x040fe2000001020f */
[----:B------:R-:W-:Y:S01]  /*2cb0*/  IMAD.SHL.U32 R13, R14, 0x80, RZ ;  /* 0x000000800e0d7824 */ /* 0x000fe200078e00ff */
[----:B------:R-:W-:Y:S01]  /*2cc0*/  ISETP.GT.AND P2, PT, R7, 0x18, PT ;  /* 0x000000180700780c */ /* 0x000fe20003f44270 */
[----:B------:R-:W-:Y:S01]  /*2cd0*/  FMUL R4, R3, R2 ;  /* 0x0000000203047220 */ /* 0x000fe20000400000 */
[----:B------:R-:W-:Y:S01]  /*2ce0*/  LOP3.LUT R120, R120, 0xffffffbf, RZ, 0xc0, !PT ;  /* 0xffffffbf78787812 */ /* 0x000fe200078ec0ff */
[----:B------:R-:W-:Y:S01]  /*2cf0*/  BSSY B0, `(.L_x_49) ;  /* 0x000000d000007945 */ /* 0x000fe20003800000 */
[----:B------:R-:W-:Y:S01]  /*2d00*/  LOP3.LUT R3, R13, 0x2, RZ, 0xfc, !PT ;  /* 0x000000020d037812 */ /* 0x000fe200078efcff */
[----:B------:R-:W-:-:S05]  /*2d10*/  FFMA R4, R131, R0, R4 ;  /* 0x0000000083047223 */ /* 0x000fca0000000004 */
[----:B------:R-:W-:-:S03]  /*2d20*/  F2FP.BF16.F32.PACK_AB R4, RZ, R4 ;  /* 0x00000004ff04723e */ /* 0x000fc600000010ff */
[----:B------:R-:W-:Y:S02]  /*2d30*/  @P2 LOP3.LUT R120, R120, 0x40, RZ, 0xfc, !PT ;  /* 0x0000004078782812 */ /* 0x000fe400078efcff */
[----:B------:R0:W-:Y:S01]  /*2d40*/  @P0 STG.E.U16 desc[UR12][R8.64+0x22], R4 ;  /* 0x0000220408000986 */ /* 0x0001e2000c10150c */
[----:B------:R-:W-:-:S05]  /*2d50*/  IADD3 R124, P0, R3, R154, RZ ;  /* 0x0000009a037c7210 */ /* 0x000fca0007f1e0ff */
[----:B------:R-:W-:Y:S01]  /*2d60*/  IMAD.X R125, R15, 0x1, R155, P0 ;  /* 0x000000010f7d7824 */ /* 0x000fe200000e069b */
[----:B------:R-:W-:-:S05]  /*2d70*/  IADD3 R10, P0, R13, R154, RZ ;  /* 0x0000009a0d0a7210 */ /* 0x000fca0007f1e0ff */
[----:B------:R-:W-:Y:S01]  /*2d80*/  IMAD.X R11, R15, 0x1, R155, P0 ;  /* 0x000000010f0b7824 */ /* 0x000fe200000e069b */
[----:B------:R-:W-:-:S13]  /*2d90*/  ISETP.GT.AND P0, PT, R5, RZ, P2 ;  /* 0x000000ff0500720c */ /* 0x000fda0001704270 */
[----:B0-----:R-:W-:Y:S05]  /*2da0*/  @!P0 BRA `(.L_x_50) ;  /* 0x0000000000048947 */ /* 0x001fea0003800000 */
[----:B------:R0:W5:Y:S02]  /*2db0*/  LDG.E.LTC128B.U16 R159, desc[UR12][R156.64+0x30] ;  /* 0x0000300c9c9f7981 */ /* 0x000164000c1e1520 */
.L_x_50:
[----:B------:R-:W-:Y:S05]  /*2dc0*/  BSYNC B0 ;  /* 0x0000000000007941 */ /* 0x000fea0003800000 */
.L_x_49:
[----:B-----5:R-:W-:Y:S01]  /*2dd0*/  IMAD.U32 R23, R159, 0x10000, RZ ;  /* 0x000100009f177824 */ /* 0x020fe200078e00ff */
[----:B------:R-:W-:Y:S01]  /*2de0*/  ISETP.GT.AND P1, PT, R7, 0x19, PT ;  /* 0x000000190700780c */ /* 0x000fe20003f24270 */
[----:B------:R-:W-:Y:S01]  /*2df0*/  @P0 IMAD.MOV.U32 R22, RZ, RZ, R154 ;  /* 0x000000ffff160224 */ /* 0x000fe200078e009a */
[----:B------:R-:W-:Y:S01]  /*2e00*/  LOP3.LUT R120, R120, 0xffffff7f, RZ, 0xc0, !PT ;  /* 0xffffff7f78787812 */ /* 0x000fe200078ec0ff */
[----:B------:R-:W-:Y:S01]  /*2e10*/  FMUL R23, R23, R2 ;  /* 0x0000000217177220 */ /* 0x000fe20000400000 */
[----:B------:R-:W-:Y:S03]  /*2e20*/  BSSY B0, `(.L_x_51) ;  /* 0x000000a000007945 */ /* 0x000fe60003800000 */
[----:B------:R-:W-:-:S05]  /*2e30*/  FFMA R23, R132, R0, R23 ;  /* 0x0000000084177223 */ /* 0x000fca0000000017 */
[----:B------:R-:W-:Y:S02]  /*2e40*/  F2FP.BF16.F32.PACK_AB R23, RZ, R23 ;  /* 0x00000017ff17723e */ /* 0x000fe400000010ff */
[----:B------:R-:W-:Y:S02]  /*2e50*/  @P1 LOP3.LUT R120, R120, 0x80, RZ, 0xfc, !PT ;  /* 0x0000008078781812 */ /* 0x000fe400078efcff */
[----:B------:R-:W-:Y:S01]  /*2e60*/  PRMT R4, R23, 0x7610, R4 ;  /* 0x0000761017047816 */ /* 0x000fe20000000004 */
[----:B------:R-:W-:-:S05]  /*2e70*/  @P0 IMAD.MOV.U32 R23, RZ, RZ, R155 ;  /* 0x000000ffff170224 */ /* 0x000fca00078e009b */
[----:B------:R0:W-:Y:S01]  /*2e80*/  @P0 STG.E.U16 desc[UR12][R22.64+0x30], R4 ;  /* 0x0000300416000986 */ /* 0x0001e2000c10150c */
[----:B------:R-:W-:-:S13]  /*2e90*/  ISETP.GT.AND P0, PT, R5, RZ, P1 ;  /* 0x000000ff0500720c */ /* 0x000fda0000f04270 */
[----:B0-----:R-:W-:Y:S05]  /*2ea0*/  @!P0 BRA `(.L_x_52) ;  /* 0x0000000000048947 */ /* 0x001fea0003800000 */
[----:B------:R0:W5:Y:S02]  /*2eb0*/  LDG.E.LTC128B.U16 R159, desc[UR12][R156.64+0x32] ;  /* 0x0000320c9c9f7981 */ /* 0x000164000c1e1520 */
.L_x_52:
[----:B------:R-:W-:Y:S05]  /*2ec0*/  BSYNC B0 ;  /* 0x0000000000007941 */ /* 0x000fea0003800000 */
.L_x_51:
        /* <DEDUP_REMOVED lines=11> */
.L_x_54:
[----:B------:R-:W-:Y:S05]  /*2f80*/  BSYNC B0 ;  /* 0x0000000000007941 */ /* 0x000fea0003800000 */
.L_x_53:
        /* <DEDUP_REMOVED lines=9> */
.L_x_56:
[----:B------:R-:W-:Y:S05]  /*3020*/  BSYNC B0 ;  /* 0x0000000000007941 */ /* 0x000fea0003800000 */
.L_x_55:
[----:B-----5:R-:W-:Y:S01]  /*3030*/  IMAD.U32 R23, R159, 0x10000, RZ ;  /* 0x000100009f177824 */ /* 0x020fe200078e00ff */
[----:B------:R-:W-:Y:S01]  /*3040*/  ISETP.GT.AND P2, PT, R7, 0x20, PT ;  /* 0x000000200700780c */ /* 0x000fe20003f44270 */
[----:B------:R-:W-:Y:S01]  /*3050*/  BSSY B0, `(.L_x_57) ;  /* 0x000000a000007945 */ /* 0x000fe20003800000 */
[----:B------:R-:W-:Y:S01]  /*3060*/  LOP3.LUT R120, R120, 0xfffffeff, RZ, 0xc0, !PT ;  /* 0xfffffeff78787812 */ /* 0x000fe200078ec0ff */
[----:B------:R-:W-:-:S04]  /*3070*/  FMUL R4, R23, R2 ;  /* 0x0000000217047220 */ /* 0x000fc80000400000 */
[----:B------:R-:W-:-:S05]  /*3080*/  FFMA R4, R135, R0, R4 ;  /* 0x0000000087047223 */ /* 0x000fca0000000004 */
[----:B------:R-:W-:Y:S02]  /*3090*/  F2FP.BF16.F32.PACK_AB R4, RZ, R4 ;  /* 0x00000004ff04723e */ /* 0x000fe400000010ff */
[----:B------:R-:W-:-:S03]  /*30a0*/  @P2 LOP3.LUT R120, R120, 0x100, RZ, 0xfc, !PT ;  /* 0x0000010078782812 */ /* 0x000fc600078efcff */
[----:B------:R0:W-:Y:S01]  /*30b0*/  @P0 STG.E.U16 desc[UR12][R8.64+0x32], R4 ;  /* 0x0000320408000986 */ /* 0x0001e2000c10150c */
[----:B------:R-:W-:-:S13]  /*30c0*/  ISETP.GT.AND P0, PT, R5, RZ, P2 ;  /* 0x000000ff0500720c */ /* 0x000fda0001704270 */
[----:B0-----:R-:W-:Y:S05]  /*30d0*/  @!P0 BRA `(.L_x_58) ;  /* 0x0000000000048947 */ /* 0x001fea0003800000 */
[----:B------:R0:W5:Y:S02]  /*30e0*/  LDG.E.LTC128B.U16 R159, desc[UR12][R156.64+0x40] ;  /* 0x0000400c9c9f7981 */ /* 0x000164000c1e1520 */
.L_x_58:
[----:B------:R-:W-:Y:S05]  /*30f0*/  BSYNC B0 ;  /* 0x0000000000007941 */ /* 0x000fea0003800000 */
.L_x_57:
        /* <DEDUP_REMOVED lines=15> */
.L_x_60:
[----:B------:R-:W-:Y:S05]  /*31f0*/  BSYNC B0 ;  /* 0x0000000000007941 */ /* 0x000fea0003800000 */
.L_x_59:
        /* <DEDUP_REMOVED lines=11> */
.L_x_62:
[----:B------:R-:W-:Y:S05]  /*32b0*/  BSYNC B0 ;  /* 0x0000000000007941 */ /* 0x000fea0003800000 */
.L_x_61:
        /* <DEDUP_REMOVED lines=9> */
.L_x_64:
[----:B------:R-:W-:Y:S05]  /*3350*/  BSYNC B0 ;  /* 0x0000000000007941 */ /* 0x000fea0003800000 */
.L_x_63:
        /* <DEDUP_REMOVED lines=12> */
.L_x_66:
[----:B------:R-:W-:Y:S05]  /*3420*/  BSYNC B0 ;  /* 0x0000000000007941 */ /* 0x000fea0003800000 */
.L_x_65:
        /* <DEDUP_REMOVED lines=15> */
.L_x_68:
[----:B------:R-:W-:Y:S05]  /*3520*/  BSYNC B0 ;  /* 0x0000000000007941 */ /* 0x000fea0003800000 */
.L_x_67:
        /* <DEDUP_REMOVED lines=11> */
.L_x_70:
[----:B------:R-:W-:Y:S05]  /*35e0*/  BSYNC B0 ;  /* 0x0000000000007941 */ /* 0x000fea0003800000 */
.L_x_69:
        /* <DEDUP_REMOVED lines=9> */
.L_x_72:
[----:B------:R-:W-:Y:S05]  /*3680*/  BSYNC B0 ;  /* 0x0000000000007941 */ /* 0x000fea0003800000 */
.L_x_71:
[----:B-----5:R-:W-:Y:S01]  /*3690*/  IMAD.U32 R23, R159, 0x10000, RZ ;  /* 0x000100009f177824 */ /* 0x020fe200078e00ff */
[----:B------:R-:W-:Y:S01]  /*36a0*/  ISETP.GT.AND P3, PT, R7, 0x30, PT ;  /* 0x000000300700780c */ /* 0x000fe20003f64270 */
[----:B------:R-:W-:Y:S02]  /*36b0*/  BSSY B0, `(.L_x_73) ;  /* 0x0000008000007945 */ /* 0x000fe40003800000 */
[----:B------:R-:W-:-:S04]  /*36c0*/  FMUL R4, R23, R2 ;  /* 0x0000000217047220 */ /* 0x000fc80000400000 */
[----:B------:R-:W-:-:S05]  /*36d0*/  FFMA R4, R143, R0, R4 ;  /* 0x000000008f047223 */ /* 0x000fca0000000004 */
[----:B------:R-:W-:-:S05]  /*36e0*/  F2FP.BF16.F32.PACK_AB R4, RZ, R4 ;  /* 0x00000004ff04723e */ /* 0x000fca00000010ff */
[----:B------:R0:W-:Y:S01]  /*36f0*/  @P0 STG.E.U16 desc[UR12][R8.64+0x52], R4 ;  /* 0x0000520408000986 */ /* 0x0001e2000c10150c */
[----:B------:R-:W-:-:S13]  /*3700*/  ISETP.GT.AND P0, PT, R5, RZ, P3 ;  /* 0x000000ff0500720c */ /* 0x000fda0001f04270 */
[----:B0-----:R-:W-:Y:S05]  /*3710*/  @!P0 BRA `(.L_x_74) ;  /* 0x0000000000048947 */ /* 0x001fea0003800000 */
[----:B------:R0:W5:Y:S02]  /*3720*/  LDG.E.LTC128B.U16 R159, desc[UR12][R156.64+0x60] ;  /* 0x0000600c9c9f7981 */ /* 0x000164000c1e1520 */
.L_x_74:
[----:B------:R-:W-:Y:S05]  /*3730*/  BSYNC B0 ;  /* 0x0000000000007941 */ /* 0x000fea0003800000 */
.L_x_73:
[----:B-----5:R-:W-:Y:S01]  /*3740*/  IMAD.U32 R23, R159, 0x10000, RZ ;  /* 0x000100009f177824 */ /* 0x020fe200078e00ff */
[----:B------:R-:W-:Y:S01]  /*3750*/  ISETP.GT.AND P2, PT, R7, 0x31, PT ;  /* 0x000000310700780c */ /* 0x000fe20003f44270 */
[----:B------:R-:W-:Y:S01]  /*3760*/  @P0 IMAD.MOV.U32 R22, RZ, RZ, R154 ;  /* 0x000000ffff160224 */ /* 0x000fe200078e009a */
[----:B------:R-:W-:Y:S01]  /*3770*/  BSSY B0, `(.L_x_75) ;  /* 0x000000a000007945 */ /* 0x000fe20003800000 */
[----:B------:R-:W-:-:S04]  /*3780*/  FMUL R23, R23, R2 ;  /* 0x0000000217177220 */ /* 0x000fc80000400000 */
[----:B------:R-:W-:-:S05]  /*3790*/  FFMA R23, R144, R0, R23 ;  /* 0x0000000090177223 */ /* 0x000fca0000000017 */
[----:B------:R-:W-:-:S04]  /*37a0*/  F2FP.BF16.F32.PACK_AB R23, RZ, R23 ;  /* 0x00000017ff17723e */ /* 0x000fc800000010ff */
[----:B------:R-:W-:Y:S01]  /*37b0*/  PRMT R4, R23, 0x7610, R4 ;  /* 0x0000761017047816 */ /* 0x000fe20000000004 */
[----:B------:R-:W-:-:S05]  /*37c0*/  @P0 IMAD.MOV.U32 R23, RZ, RZ, R155 ;  /* 0x000000ffff170224 */ /* 0x000fca00078e009b */
[----:B------:R0:W-:Y:S01]  /*37d0*/  @P0 STG.E.U16 desc[UR12][R22.64+0x60], R4 ;  /* 0x0000600416000986 */ /* 0x0001e2000c10150c */
[----:B------:R-:W-:-:S13]  /*37e0*/  ISETP.GT.AND P0, PT, R5, RZ, P2 ;  /* 0x000000ff0500720c */ /* 0x000fda0001704270 */
[----:B0-----:R-:W-:Y:S05]  /*37f0*/  @!P0 BRA `(.L_x_76) ;  /* 0x0000000000048947 */ /* 0x001fea0003800000 */
[----:B------:R0:W5:Y:S02]  /*3800*/  LDG.E.LTC128B.U16 R159, desc[UR12][R156.64+0x62] ;  /* 0x0000620c9c9f7981 */ /* 0x000164000c1e1520 */
.L_x_76:
[----:B------:R-:W-:Y:S05]  /*3810*/  BSYNC B0 ;  /* 0x0000000000007941 */ /* 0x000fea0003800000 */
.L_x_75:
        /* <DEDUP_REMOVED lines=11> */
.L_x_78:
[----:B------:R-:W-:Y:S05]  /*38d0*/  BSYNC B0 ;  /* 0x0000000000007941 */ /* 0x000fea0003800000 */
.L_x_77:
        /* <DEDUP_REMOVED lines=9> */
.L_x_80:
[----:B------:R-:W-:Y:S05]  /*3970*/  BSYNC B0 ;  /* 0x0000000000007941 */ /* 0x000fea0003800000 */
.L_x_79:
        /* <DEDUP_REMOVED lines=10> */
.L_x_82:
[----:B------:R-:W-:Y:S05]  /*3a20*/  BSYNC B0 ;  /* 0x0000000000007941 */ /* 0x000fea0003800000 */
.L_x_81:
[----:B-----5:R-:W-:Y:S01]  /*3a30*/  IMAD.U32 R23, R159, 0x10000, RZ ;  /* 0x000100009f177824 */ /* 0x020fe200078e00ff */
[----:B------:R-:W-:Y:S01]  /*3a40*/  BSSY B0, `(.L_x_83) ;  /* 0x000000c000007945 */ /* 0x000fe20003800000 */
[----:B------:R-:W-:Y:S02]  /*3a50*/  @P0 IMAD.MOV.U32 R22, RZ, RZ, R154 ;  /* 0x000000ffff160224 */ /* 0x000fe400078e009a */
[----:B------:R-:W-:-:S04]  /*3a60*/  FMUL R23, R23, R2 ;  /* 0x0000000217177220 */ /* 0x000fc80000400000 */
[----:B------:R-:W-:-:S05]  /*3a70*/  FFMA R23, R148, R0, R23 ;  /* 0x0000000094177223 */ /* 0x000fca0000000017 */
[----:B------:R-:W-:-:S04]  /*3a80*/  F2FP.BF16.F32.PACK_AB R23, RZ, R23 ;  /* 0x00000017ff17723e */ /* 0x000fc800000010ff */
[----:B------:R-:W-:Y:S01]  /*3a90*/  PRMT R4, R23, 0x7610, R4 ;  /* 0x0000761017047816 */ /* 0x000fe20000000004 */
[----:B------:R-:W-:-:S05]  /*3aa0*/  @P0 IMAD.MOV.U32 R23, RZ, RZ, R155 ;  /* 0x000000ffff170224 */ /* 0x000fca00078e009b */
[----:B------:R0:W-:Y:S01]  /*3ab0*/  @P0 STG.E.U16 desc[UR12][R22.64+0x70], R4 ;  /* 0x0000700416000986 */ /* 0x0001e2000c10150c */
[----:B------:R-:W-:-:S04]  /*3ac0*/  ISETP.GT.AND P0, PT, R7, 0x39, PT ;  /* 0x000000390700780c */ /* 0x000fc80003f04270 */
[----:B------:R-:W-:-:S13]  /*3ad0*/  ISETP.GT.AND P5, PT, R5, RZ, P0 ;  /* 0x000000ff0500720c */ /* 0x000fda00007a4270 */
[----:B0-----:R-:W-:Y:S05]  /*3ae0*/  @!P5 BRA `(.L_x_84) ;  /* 0x000000000004d947 */ /* 0x001fea0003800000 */
[----:B------:R0:W5:Y:S02]  /*3af0*/  LDG.E.LTC128B.U16 R159, desc[UR12][R156.64+0x72] ;  /* 0x0000720c9c9f7981 */ /* 0x000164000c1e1520 */
.L_x_84:
[----:B------:R-:W-:Y:S05]  /*3b00*/  BSYNC B0 ;  /* 0x0000000000007941 */ /* 0x000fea0003800000 */
.L_x_83:
        /* <DEDUP_REMOVED lines=11> */
.L_x_86:
[----:B------:R-:W-:Y:S05]  /*3bc0*/  BSYNC B0 ;  /* 0x0000000000007941 */ /* 0x000fea0003800000 */
.L_x_85:
        /* <DEDUP_REMOVED lines=9> */
[----:B------:R-:W-:-:S13]  /*3c60*/  ISETP.GT.AND P5, PT, R5, 0x8, P0 ;  /* 0x000000080500780c */ /* 0x000fda00007a4270 */
[----:B0-----:R-:W-:Y:S05]  /*3c70*/  @!P5 BRA `(.L_x_88) ;  /* 0x000000000004d947 */ /* 0x001fea0003800000 */
[----:B------:R0:W5:Y:S02]  /*3c80*/  LDG.E.LTC128B.U16 R159, desc[UR12][R18.64+0x72] ;  /* 0x0000720c129f7981 */ /* 0x000164000c1e1520 */
.L_x_88:
[----:B------:R-:W-:Y:S05]  /*3c90*/  BSYNC B0 ;  /* 0x0000000000007941 */ /* 0x000fea0003800000 */
.L_x_87:
[----:B-----5:R-:W-:Y:S01]  /*3ca0*/  IMAD.U32 R7, R159, 0x10000, RZ ;  /* 0x000100009f077824 */ /* 0x020fe200078e00ff */
[----:B------:R-:W-:Y:S01]  /*3cb0*/  LOP3.LUT R123, R13, 0x10, RZ, 0xfc, !PT ;  /* 0x000000100d7b7812 */ /* 0x000fe200078efcff */
[----:B------:R-:W-:Y:S02]  /*3cc0*/  USHF.L.U32 UR22, UR4, 0x7, URZ ;  /* 0x0000000704167899 */ /* 0x000fe4000800063f */
[----:B------:R-:W-:Y:S01]  /*3cd0*/  FMUL R4, R7, R2 ;  /* 0x0000000207047220 */ /* 0x000fe20000400000 */
[----:B------:R-:W-:-:S03]  /*3ce0*/  USHF.L.U64.HI UR4, UR4, 0x7, UR5 ;  /* 0x0000000704047899 */ /* 0x000fc60008010205 */
[----:B------:R-:W-:-:S05]  /*3cf0*/  FFMA R4, R151, R0, R4 ;  /* 0x0000000097047223 */ /* 0x000fca0000000004 */
[----:B------:R-:W-:-:S05]  /*3d00*/  F2FP.BF16.F32.PACK_AB R4, RZ, R4 ;  /* 0x00000004ff04723e */ /* 0x000fca00000010ff */
[----:B------:R1:W-:Y:S01]  /*3d10*/  @P5 STG.E.U16 desc[UR12][R8.64+0x72], R4 ;  /* 0x0000720408005986 */ /* 0x0003e2000c10150c */
[----:B------:R-:W-:-:S05]  /*3d20*/  IADD3 R126, P5, R123, R154, RZ ;  /* 0x0000009a7b7e7210 */ /* 0x000fca0007fbe0ff */
[----:B------:R-:W-:Y:S01]  /*3d30*/  IMAD.X R127, R15, 0x1, R155, P5 ;  /* 0x000000010f7f7824 */ /* 0x000fe200028e069b */
[----:B------:R-:W-:-:S04]  /*3d40*/  IADD3 R6, P5, R20, UR22, RZ ;  /* 0x0000001614067c10 */ /* 0x000fc8000ffbe0ff */
[----:B------:R-:W-:Y:S02]  /*3d50*/  IADD3.X R7, R21, UR4, RZ, P5, !PT ;  /* 0x0000000415077c10 */ /* 0x000fe4000affe4ff */
[----:B------:R-:W-:-:S13]  /*3d60*/  ISETP.GT.AND P5, PT, R5, 0x40, P4 ;  /* 0x000000400500780c */ /* 0x000fda00027a4270 */
[----:B------:R-:W0:Y:S01]  /*3d70*/  @P5 LDG.E.LTC128B.U16 R159, desc[UR12][R6.64] ;  /* 0x0000000c069f5981 */ /* 0x000e22000c1e1520 */
[----:B------:R-:W-:Y:S01]  /*3d80*/  LOP3.LUT R121, R13, 0x12, RZ, 0xfc, !PT ;  /* 0x000000120d797812 */ /* 0x000fe200078efcff */
[----:B------:R-:W-:Y:S01]  /*3d90*/  ULOP3.LUT UR21, UR22, 0x2, URZ, 0xfc, !UPT ;  /* 0x0000000216157892 */ /* 0x000fe2000f8efc3f */
[----:B0-23--:R-:W-:-:S04]  /*3da0*/  IMAD.U32 R19, R159, 0x10000, RZ ;  /* 0x000100009f137824 */ /* 0x00dfc800078e00ff */
[----:B------:R-:W-:-:S04]  /*3db0*/  FMUL R19, R19, R2 ;  /* 0x0000000213137220 */ /* 0x000fc80000400000 */
[----:B------:R-:W-:-:S05]  /*3dc0*/  FFMA R19, R88, R0, R19 ;  /* 0x0000000058137223 */ /* 0x000fca0000000013 */
[----:B------:R-:W-:-:S04]  /*3dd0*/  F2FP.BF16.F32.PACK_AB R19, RZ, R19 ;  /* 0x00000013ff13723e */ /* 0x000fc800000010ff */
[----:B------:R-:W-:-:S05]  /*3de0*/  PRMT R12, R19, 0x7610, R12 ;  /* 0x00007610130c7816 */ /* 0x000fca000000000c */
[----:B------:R0:W-:Y:S01]  /*3df0*/  @P5 STG.E.U16 desc[UR12][R10.64], R12 ;  /* 0x0000000c0a005986 */ /* 0x0001e2000c10150c */
[----:B------:R-:W-:-:S05]  /*3e00*/  IADD3 R128, P5, R121, R154, RZ ;  /* 0x0000009a79807210 */ /* 0x000fca0007fbe0ff */
[----:B------:R-:W-:Y:S01]  /*3e10*/  IMAD.X R129, R15, 0x1, R155, P5 ;  /* 0x000000010f817824 */ /* 0x000fe200028e069b */
[----:B------:R-:W-:-:S04]  /*3e20*/  IADD3 R130, P5, R20, UR21, RZ ;  /* 0x0000001514827c10 */ /* 0x000fc8000ffbe0ff */
[----:B------:R-:W-:Y:S02]  /*3e30*/  IADD3.X R131, R21, UR4, RZ, P5, !PT ;  /* 0x0000000415837c10 */ /* 0x000fe4000affe4ff */
[----:B------:R-:W-:-:S13]  /*3e40*/  ISETP.GT.AND P5, PT, R5, 0x40, P6 ;  /* 0x000000400500780c */ /* 0x000fda00037a4270 */
[----:B------:R-:W2:Y:S01]  /*3e50*/  @P5 LDG.E.LTC128B.U16 R159, desc[UR12][R130.64] ;  /* 0x0000000c829f5981 */ /* 0x000ea2000c1e1520 */
[----:B------:R-:W-:Y:S01]  /*3e60*/  BSSY B0, `(.L_x_89) ;  /* 0x000000d000007945 */ /* 0x000fe20003800000 */
[----:B--2---:R-:W-:-:S04]  /*3e70*/  IMAD.U32 R19, R159, 0x10000, RZ ;  /* 0x000100009f137824 */ /* 0x004fc800078e00ff */
[----:B-1----:R-:W-:-:S04]  /*3e80*/  FMUL R4, R19, R2 ;  /* 0x0000000213047220 */ /* 0x002fc80000400000 */
        /* <DEDUP_REMOVED lines=8> */
[----:B0-----:R-:W-:Y:S05]  /*3f10*/  @!P5 BRA `(.L_x_90) ;  /* 0x000000000004d947 */ /* 0x001fea0003800000 */
[----:B------:R0:W5:Y:S02]  /*3f20*/  LDG.E.LTC128B.U16 R159, desc[UR12][R18.64] ;  /* 0x0000000c129f7981 */ /* 0x000164000c1e1520 */
.L_x_90:
[----:B------:R-:W-:Y:S05]  /*3f30*/  BSYNC B0 ;  /* 0x0000000000007941 */ /* 0x000fea0003800000 */
.L_x_89:
[C---:B-----5:R-:W-:Y:S01]  /*3f40*/  IMAD.U32 R89, R159.reuse, 0x10000, RZ ;  /* 0x000100009f597824 */ /* 0x060fe200078e00ff */
[----:B------:R-:W-:Y:S01]  /*3f50*/  BSSY B0, `(.L_x_91) ;  /* 0x000000d000007945 */ /* 0x000fe20003800000 */
[----:B------:R-:W-:Y:S02]  /*3f60*/  PRMT R88, R159, 0x7610, R88 ;  /* 0x000076109f587816 */ /* 0x000fe40000000058 */
[----:B------:R-:W-:-:S04]  /*3f70*/  FMUL R89, R89, R2 ;  /* 0x0000000259597220 */ /* 0x000fc80000400000 */
[----:B------:R-:W-:-:S05]  /*3f80*/  FFMA R89, R90, R0, R89 ;  /* 0x000000005a597223 */ /* 0x000fca0000000059 */
[----:B------:R-:W-:-:S05]  /*3f90*/  F2FP.BF16.F32.PACK_AB R89, RZ, R89 ;  /* 0x00000059ff59723e */ /* 0x000fca00000010ff */
[----:B------:R1:W-:Y:S01]  /*3fa0*/  @P5 STG.E.U16 desc[UR12][R22.64], R89 ;  /* 0x0000005916005986 */ /* 0x0003e2000c10150c */
[----:B------:R-:W-:-:S05]  /*3fb0*/  IADD3 R130, P5, R3, R8, RZ ;  /* 0x0000000803827210 */ /* 0x000fca0007fbe0ff */
[----:B------:R-:W-:Y:S01]  /*3fc0*/  IMAD.X R131, R15, 0x1, R9, P5 ;  /* 0x000000010f837824 */ /* 0x000fe200028e0609 */
[----:B------:R-:W-:-:S13]  /*3fd0*/  ISETP.GT.AND P5, PT, R5, 0x48, P6 ;  /* 0x000000480500780c */ /* 0x000fda00037a4270 */
[----:B-1----:R-:W-:Y:S05]  /*3fe0*/  @!P5 BRA `(.L_x_92) ;  /* 0x00000000000cd947 */ /* 0x002fea0003800000 */
[----:B------:R-:W-:-:S04]  /*3ff0*/  IADD3 R88, P6, R16, UR21, RZ ;  /* 0x0000001510587c10 */ /* 0x000fc8000ffde0ff */
[----:B------:R-:W-:-:S05]  /*4000*/  IADD3.X R89, R17, UR4, RZ, P6, !PT ;  /* 0x0000000411597c10 */ /* 0x000fca000b7fe4ff */
[----:B------:R1:W5:Y:S04]  /*4010*/  LDG.E.LTC128B.U16 R88, desc[UR12][R88.64] ;  /* 0x0000000c58587981 */ /* 0x000368000c1e1520 */
.L_x_92:
[----:B------:R-:W-:Y:S05]  /*4020*/  BSYNC B0 ;  /* 0x0000000000007941 */ /* 0x000fea0003800000 */
.L_x_91:
[----:B-1---5:R-:W-:Y:S01]  /*4030*/  IMAD.U32 R89, R88, 0x10000, RZ ;  /* 0x0001000058597824 */ /* 0x022fe200078e00ff */
[----:B------:R-:W-:Y:S01]  /*4040*/  ULOP3.LUT UR20, UR22, 0x10, URZ, 0xfc, !UPT ;  /* 0x0000001016147892 */ /* 0x000fe2000f8efc3f */
[----:B------:R-:W-:Y:S02]  /*4050*/  LOP3.LUT P6, RZ, R120, 0x4, RZ, 0xc0, !PT ;  /* 0x0000000478ff7812 */ /* 0x000fe400078cc0ff */
[----:B------:R-:W-:Y:S01]  /*4060*/  FMUL R4, R89, R2 ;  /* 0x0000000259047220 */ /* 0x000fe20000400000 */
[----:B------:R-:W-:-:S03]  /*4070*/  LOP3.LUT R89, R13, 0x20, RZ, 0xfc, !PT ;  /* 0x000000200d597812 */ /* 0x000fc600078efcff */
        /* <DEDUP_REMOVED lines=8> */
[----:B------:R-:W2:Y:S01]  /*4100*/  @P5 LDG.E.LTC128B.U16 R88, desc[UR12][R132.64] ;  /* 0x0000000c84585981 */ /* 0x000ea2000c1e1520 */
[----:B------:R-:W-:Y:S01]  /*4110*/  ULOP3.LUT UR19, UR22, 0x12, URZ, 0xfc, !UPT ;  /* 0x0000001216137892 */ /* 0x000fe2000f8efc3f */
[----:B--2---:R-:W-:-:S04]  /*4120*/  IMAD.U32 R91, R88, 0x10000, RZ ;  /* 0x00010000585b7824 */ /* 0x004fc800078e00ff */
[----:B------:R-:W-:-:S04]  /*4130*/  FMUL R91, R91, R2 ;  /* 0x000000025b5b7220 */ /* 0x000fc80000400000 */
[----:B------:R-:W-:-:S05]  /*4140*/  FFMA R91, R92, R0, R91 ;  /* 0x000000005c5b7223 */ /* 0x000fca000000005b */
[----:B------:R-:W-:-:S04]  /*4150*/  F2FP.BF16.F32.PACK_AB R91, RZ, R91 ;  /* 0x0000005bff5b723e */ /* 0x000fc800000010ff */
[----:B------:R-:W-:Y:S02]  /*4160*/  PRMT R12, R91, 0x7610, R12 ;  /* 0x000076105b0c7816 */ /* 0x000fe4000000000c */
[----:B------:R-:W-:-:S03]  /*4170*/  LOP3.LUT R91, R13, 0x22, RZ, 0xfc, !PT ;  /* 0x000000220d5b7812 */ /* 0x000fc600078efcff */
[----:B------:R2:W-:Y:S01]  /*4180*/  @P5 STG.E.U16 desc[UR12][R126.64], R12 ;  /* 0x0000000c7e005986 */ /* 0x0005e2000c10150c */
[----:B-1----:R-:W-:-:S05]  /*4190*/  IADD3 R130, P5, R91, R154, RZ ;  /* 0x0000009a5b827210 */ /* 0x002fca0007fbe0ff */
[----:B------:R-:W-:Y:S01]  /*41a0*/  IMAD.X R131, R15, 0x1, R155, P5 ;  /* 0x000000010f837824 */ /* 0x000fe200028e069b */
[----:B------:R-:W-:-:S04]  /*41b0*/  IADD3 R132, P5, R20, UR19, RZ ;  /* 0x0000001314847c10 */ /* 0x000fc8000ffbe0ff */
[----:B------:R-:W-:Y:S02]  /*41c0*/  IADD3.X R133, R21, UR4, RZ, P5, !PT ;  /* 0x0000000415857c10 */ /* 0x000fe4000affe4ff */
[----:B------:R-:W-:-:S04]  /*41d0*/  LOP3.LUT P5, RZ, R120, 0x8, RZ, 0xc0, !PT ;  /* 0x0000000878ff7812 */ /* 0x000fc800078ac0ff */
[----:B------:R-:W-:-:S13]  /*41e0*/  ISETP.GT.AND P5, PT, R5, 0x40, P5 ;  /* 0x000000400500780c */ /* 0x000fda0002fa4270 */
[----:B------:R-:W3:Y:S01]  /*41f0*/  @P5 LDG.E.LTC128B.U16 R88, desc[UR12][R132.64] ;  /* 0x0000000c84585981 */ /* 0x000ee2000c1e1520 */
[----:B------:R-:W-:Y:S01]  /*4200*/  BSSY B0, `(.L_x_93) ;  /* 0x000000d000007945 */ /* 0x000fe20003800000 */
[----:B---3--:R-:W-:-:S04]  /*4210*/  IMAD.U32 R135, R88, 0x10000, RZ ;  /* 0x0001000058877824 */ /* 0x008fc800078e00ff */
[----:B------:R-:W-:-:S04]  /*4220*/  FMUL R4, R135, R2 ;  /* 0x0000000287047220 */ /* 0x000fc80000400000 */
[----:B------:R-:W-:-:S05]  /*4230*/  FFMA R4, R93, R0, R4 ;  /* 0x000000005d047223 */ /* 0x000fca0000000004 */
[----:B------:R-:W-:-:S05]  /*4240*/  F2FP.BF16.F32.PACK_AB R4, RZ, R4 ;  /* 0x00000004ff04723e */ /* 0x000fca00000010ff */
[----:B------:R1:W-:Y:S01]  /*4250*/  @P5 STG.E.U16 desc[UR12][R128.64], R4 ;  /* 0x0000000480005986 */ /* 0x0003e2000c10150c */
[----:B--2---:R-:W-:-:S05]  /*4260*/  IADD3 R126, P5, R123, R8, RZ ;  /* 0x000000087b7e7210 */ /* 0x004fca0007fbe0ff */
[----:B------:R-:W-:Y:S01]  /*4270*/  IMAD.X R127, R15, 0x1, R9, P5 ;  /* 0x000000010f7f7824 */ /* 0x000fe200028e0609 */
[----:B------:R-:W-:-:S13]  /*4280*/  ISETP.GT.AND P5, PT, R5, 0x48, P6 ;  /* 0x000000480500780c */ /* 0x000fda00037a4270 */
[----:B-1----:R-:W-:Y:S05]  /*4290*/  @!P5 BRA `(.L_x_94) ;  /* 0x00000000000cd947 */ /* 0x002fea0003800000 */
[----:B------:R-:W-:-:S04]  /*42a0*/  IADD3 R92, P6, R16, UR20, RZ ;  /* 0x00000014105c7c10 */ /* 0x000fc8000ffde0ff */
[----:B------:R-:W-:-:S05]  /*42b0*/  IADD3.X R93, R17, UR4, RZ, P6, !PT ;  /* 0x00000004115d7c10 */ /* 0x000fca000b7fe4ff */
[----:B------:R1:W5:Y:S04]  /*42c0*/  LDG.E.LTC128B.U16 R88, desc[UR12][R92.64] ;  /* 0x0000000c5c587981 */ /* 0x000368000c1e1520 */
.L_x_94:
[----:B------:R-:W-:Y:S05]  /*42d0*/  BSYNC B0 ;  /* 0x0000000000007941 */ /* 0x000fea0003800000 */
.L_x_93:
[----:B-1---5:R-:W-:Y:S01]  /*42e0*/  IMAD.U32 R93, R88, 0x10000, RZ ;  /* 0x00010000585d7824 */ /* 0x022fe200078e00ff */
[----:B------:R-:W-:Y:S01]  /*42f0*/  LOP3.LUT P6, RZ, R120, 0x8, RZ, 0xc0, !PT ;  /* 0x0000000878ff7812 */ /* 0x000fe200078cc0ff */
[----:B------:R-:W-:Y:S02]  /*4300*/  BSSY B0, `(.L_x_95) ;  /* 0x000000c000007945 */ /* 0x000fe40003800000 */
        /* <DEDUP_REMOVED lines=11> */
.L_x_96:
[----:B------:R-:W-:Y:S05]  /*43c0*/  BSYNC B0 ;  /* 0x0000000000007941 */ /* 0x000fea0003800000 */
.L_x_95:
        /* <DEDUP_REMOVED lines=42> */
.L_x_98:
[----:B------:R-:W-:Y:S05]  /*4670*/  BSYNC B0 ;  /* 0x0000000000007941 */ /* 0x000fea0003800000 */
.L_x_97:
        /* <DEDUP_REMOVED lines=14> */
.L_x_100:
[----:B------:R-:W-:Y:S05]  /*4760*/  BSYNC B0 ;  /* 0x0000000000007941 */ /* 0x000fea0003800000 */
.L_x_99:
        /* <DEDUP_REMOVED lines=42> */
.L_x_102:
[----:B------:R-:W-:Y:S05]  /*4a10*/  BSYNC B0 ;  /* 0x0000000000007941 */ /* 0x000fea0003800000 */
.L_x_101:
        /* <DEDUP_REMOVED lines=14> */
.L_x_104:
[----:B------:R-:W-:Y:S05]  /*4b00*/  BSYNC B0 ;  /* 0x0000000000007941 */ /* 0x000fea0003800000 */
.L_x_103:
        /* <DEDUP_REMOVED lines=42> */
.L_x_106:
[----:B------:R-:W-:Y:S05]  /*4db0*/  BSYNC B0 ;  /* 0x0000000000007941 */ /* 0x000fea0003800000 */
.L_x_105:
        /* <DEDUP_REMOVED lines=14> */
.L_x_108:
[----:B------:R-:W-:Y:S05]  /*4ea0*/  BSYNC B0 ;  /* 0x0000000000007941 */ /* 0x000fea0003800000 */
.L_x_107:
        /* <DEDUP_REMOVED lines=42> */
.L_x_110:
[----:B------:R-:W-:Y:S05]  /*5150*/  BSYNC B0 ;  /* 0x0000000000007941 */ /* 0x000fea0003800000 */
.L_x_109:
        /* <DEDUP_REMOVED lines=14> */
.L_x_112:
[----:B------:R-:W-:Y:S05]  /*5240*/  BSYNC B0 ;  /* 0x0000000000007941 */ /* 0x000fea0003800000 */
.L_x_111:
[----:B-1---5:R-:W-:Y:S01]  /*5250*/  IMAD.U32 R109, R88, 0x10000, RZ ;  /* 0x00010000586d7824 */ /* 0x022fe200078e00ff */
[----:B------:R-:W-:-:S03]  /*5260*/  ULOP3.LUT UR8, UR22, 0x60, URZ, 0xfc, !UPT ;  /* 0x0000006016087892 */ /* 0x000fc6000f8efc3f */
        /* <DEDUP_REMOVED lines=38> */
.L_x_114:
[----:B------:R-:W-:Y:S05]  /*54d0*/  BSYNC B0 ;  /* 0x0000000000007941 */ /* 0x000fea0003800000 */
.L_x_113:
[----:B-1---5:R-:W-:Y:S01]  /*54e0*/  IMAD.U32 R113, R88, 0x10000, RZ ;  /* 0x0001000058717824 */ /* 0x022fe200078e00ff */
[----:B------:R-:W-:Y:S03]  /*54f0*/  BSSY B0, `(.L_x_115) ;  /* 0x000000c000007945 */ /* 0x000fe60003800000 */
        /* <DEDUP_REMOVED lines=11> */
.L_x_116:
[----:B------:R-:W-:Y:S05]  /*55b0*/  BSYNC B0 ;  /* 0x0000000000007941 */ /* 0x000fea0003800000 */
.L_x_115:
[----:B-1---5:R-:W-:Y:S01]  /*55c0*/  IMAD.U32 R113, R88, 0x10000, RZ ;  /* 0x0001000058717824 */ /* 0x022fe200078e00ff */
[----:B------:R-:W-:-:S03]  /*55d0*/  ULOP3.LUT UR6, UR22, 0x70, URZ, 0xfc, !UPT ;  /* 0x0000007016067892 */ /* 0x000fc6000f8efc3f */
[----:B------:R-:W-:-:S04]  /*55e0*/  FMUL R4, R113, R2 ;  /* 0x0000000271047220 */ /* 0x000fc80000400000 */
[----:B------:R-:W-:-:S05]  /*55f0*/  FFMA R4, R115, R0, R4 ;  /* 0x0000000073047223 */ /* 0x000fca0000000004 */
[----:B------:R-:W-:-:S05]  /*5600*/  F2FP.BF16.F32.PACK_AB R4, RZ, R4 ;  /* 0x00000004ff04723e */ /* 0x000fca00000010ff */
[----:B------:R-:W-:Y:S01]  /*5610*/  @P5 STG.E.U16 desc[UR12][R130.64], R4 ;  /* 0x0000000482005986 */ /* 0x000fe2000c10150c */
        /* <DEDUP_REMOVED lines=10> */
[----:B------:R-:W-:-:S05]  /*56c0*/  F2FP.BF16.F32.PACK_AB R115, RZ, R115 ;  /* 0x00000073ff73723e */ /* 0x000fca00000010ff */
[----:B------:R1:W-:Y:S01]  /*56d0*/  @P5 STG.E.U16 desc[UR12][R126.64], R115 ;  /* 0x000000737e005986 */ /* 0x0003e2000c10150c */
[----:B------:R-:W-:-:S05]  /*56e0*/  IADD3 R114, P5, R111, R8, RZ ;  /* 0x000000086f727210 */ /* 0x000fca0007fbe0ff */
[----:B-1----:R-:W-:Y:S01]  /*56f0*/  IMAD.X R115, R15, 0x1, R9, P5 ;  /* 0x000000010f737824 */ /* 0x002fe200028e0609 */
[----:B------:R-:W-:-:S04]  /*5700*/  IADD3 R20, P5, R20, UR5, RZ ;  /* 0x0000000514147c10 */ /* 0x000fc8000ffbe0ff */
[----:B------:R-:W-:Y:S02]  /*5710*/  IADD3.X R21, R21, UR4, RZ, P5, !PT ;  /* 0x0000000415157c10 */ /* 0x000fe4000affe4ff */
[----:B------:R-:W-:-:S13]  /*5720*/  ISETP.GT.AND P5, PT, R5, 0x40, P0 ;  /* 0x000000400500780c */ /* 0x000fda00007a4270 */
[----:B------:R-:W2:Y:S01]  /*5730*/  @P5 LDG.E.LTC128B.U16 R88, desc[UR12][R20.64] ;  /* 0x0000000c14585981 */ /* 0x000ea2000c1e1520 */
[----:B------:R-:W-:Y:S01]  /*5740*/  BSSY B0, `(.L_x_117) ;  /* 0x000000d000007945 */ /* 0x000fe20003800000 */
[----:B--2---:R-:W-:-:S04]  /*5750*/  IMAD.U32 R9, R88, 0x10000, RZ ;  /* 0x0001000058097824 */ /* 0x004fc800078e00ff */
        /* <DEDUP_REMOVED lines=11> */
.L_x_118:
[----:B------:R-:W-:Y:S05]  /*5810*/  BSYNC B0 ;  /* 0x0000000000007941 */ /* 0x000fea0003800000 */
.L_x_117:
        /* <DEDUP_REMOVED lines=11> */
[----:B-1----:R-:W-:Y:S05]  /*58d0*/  @!P5 BRA `(.L_x_120) ;  /* 0x000000000004d947 */ /* 0x002fea0003800000 */
[----:B------:R1:W5:Y:S02]  /*58e0*/  LDG.E.LTC128B.U16 R88, desc[UR12][R16.64] ;  /* 0x0000000c10587981 */ /* 0x000364000c1e1520 */
.L_x_120:
[----:B------:R-:W-:Y:S05]  /*58f0*/  BSYNC B0 ;  /* 0x0000000000007941 */ /* 0x000fea0003800000 */
.L_x_119:
        /* <DEDUP_REMOVED lines=13> */
.L_x_122:
[----:B------:R-:W-:Y:S05]  /*59d0*/  BSYNC B0 ;  /* 0x0000000000007941 */ /* 0x000fea0003800000 */
.L_x_121:
[----:B-----5:R-:W-:Y:S01]  /*59e0*/  IMAD.U32 R21, R88, 0x10000, RZ ;  /* 0x0001000058157824 */ /* 0x020fe200078e00ff */
        /* <DEDUP_REMOVED lines=9> */
[----:B--2---:R-:W-:Y:S05]  /*5a80*/  @!P5 BRA `(.L_x_124) ;  /* 0x00000000000cd947 */ /* 0x004fea0003800000 */
[----:B------:R-:W-:-:S04]  /*5a90*/  IADD3 R20, P6, R6, UR21, RZ ;  /* 0x0000001506147c10 */ /* 0x000fc8000ffde0ff */
[----:B------:R-:W-:-:S05]  /*5aa0*/  IADD3.X R21, R7, UR4, RZ, P6, !PT ;  /* 0x0000000407157c10 */ /* 0x000fca000b7fe4ff */
[----:B------:R2:W5:Y:S04]  /*5ab0*/  LDG.E.LTC128B.U16 R88, desc[UR12][R20.64] ;  /* 0x0000000c14587981 */ /* 0x000568000c1e1520 */
.L_x_124:
[----:B------:R-:W-:Y:S05]  /*5ac0*/  BSYNC B0 ;  /* 0x0000000000007941 */ /* 0x000fea0003800000 */
.L_x_123:
[----:B--2--5:R-:W-:Y:S01]  /*5ad0*/  IMAD.U32 R21, R88, 0x10000, RZ ;  /* 0x0001000058157824 */ /* 0x024fe200078e00ff */
        /* <DEDUP_REMOVED lines=10> */
[----:B--2---:R-:W-:Y:S05]  /*5b80*/  @!P5 BRA `(.L_x_126) ;  /* 0x000000000004d947 */ /* 0x004fea0003800000 */
[----:B------:R2:W5:Y:S02]  /*5b90*/  LDG.E.LTC128B.U16 R88, desc[UR12][R56.64] ;  /* 0x0000000c38587981 */ /* 0x000564000c1e1520 */
.L_x_126:
[----:B------:R-:W-:Y:S05]  /*5ba0*/  BSYNC B0 ;  /* 0x0000000000007941 */ /* 0x000fea0003800000 */
.L_x_125:
        /* <DEDUP_REMOVED lines=10> */
[----:B---3--:R-:W-:Y:S05]  /*5c50*/  @!P5 BRA `(.L_x_128) ;  /* 0x00000000000cd947 */ /* 0x008fea0003800000 */
[----:B------:R-:W-:-:S04]  /*5c60*/  IADD3 R116, P6, R18, UR21, RZ ;  /* 0x0000001512747c10 */ /* 0x000fc8000ffde0ff */
[----:B------:R-:W-:-:S05]  /*5c70*/  IADD3.X R117, R19, UR4, RZ, P6, !PT ;  /* 0x0000000413757c10 */ /* 0x000fca000b7fe4ff */
[----:B------:R3:W5:Y:S04]  /*5c80*/  LDG.E.LTC128B.U16 R88, desc[UR12][R116.64] ;  /* 0x0000000c74587981 */ /* 0x000768000c1e1520 */
.L_x_128:
[----:B------:R-:W-:Y:S05]  /*5c90*/  BSYNC B0 ;  /* 0x0000000000007941 */ /* 0x000fea0003800000 */
.L_x_127:
[----:B---3-5:R-:W-:Y:S01]  /*5ca0*/  IMAD.U32 R117, R88, 0x10000, RZ ;  /* 0x0001000058757824 */ /* 0x028fe200078e00ff */
        /* <DEDUP_REMOVED lines=13> */
.L_x_130:
[----:B------:R-:W-:Y:S05]  /*5d80*/  BSYNC B0 ;  /* 0x0000000000007941 */ /* 0x000fea0003800000 */
.L_x_129:
        /* <DEDUP_REMOVED lines=8> */
[----:B---3--:R-:W-:Y:S01]  /*5e10*/  IMAD.X R117, R11, 0x1, R15, P5 ;  /* 0x000000010b757824 */ /* 0x008fe200028e060f */
[----:B------:R-:W-:-:S13]  /*5e20*/  ISETP.GT.AND P5, PT, R5, 0x80, P6 ;  /* 0x000000800500780c */ /* 0x000fda00037a4270 */
[----:B------:R-:W-:Y:S05]  /*5e30*/  @!P5 BRA `(.L_x_132) ;  /* 0x00000000000cd947 */ /* 0x000fea0003800000 */
[----:B------:R-:W-:-:S04]  /*5e40*/  IADD3 R112, P6, R6, UR19, RZ ;  /* 0x0000001306707c10 */ /* 0x000fc8000ffde0ff */
[----:B------:R-:W-:-:S05]  /*5e50*/  IADD3.X R113, R7, UR4, RZ, P6, !PT ;  /* 0x0000000407717c10 */ /* 0x000fca000b7fe4ff */
[----:B------:R3:W5:Y:S04]  /*5e60*/  LDG.E.LTC128B.U16 R88, desc[UR12][R112.64] ;  /* 0x0000000c70587981 */ /* 0x000768000c1e1520 */
.L_x_132:
[----:B------:R-:W-:Y:S05]  /*5e70*/  BSYNC B0 ;  /* 0x0000000000007941 */ /* 0x000fea0003800000 */
.L_x_131:
[----:B---3-5:R-:W-:Y:S01]  /*5e80*/  IMAD.U32 R113, R88, 0x10000, RZ ;  /* 0x0001000058717824 */ /* 0x028fe200078e00ff */
[----:B------:R-:W-:Y:S01]  /*5e90*/  LOP3.LUT P6, RZ, R120, 0x4, RZ, 0xc0, !PT ;  /* 0x0000000478ff7812 */ /* 0x000fe200078cc0ff */
[----:B------:R-:W-:Y:S01]  /*5ea0*/  BSSY B0, `(.L_x_133) ;  /* 0x000000d000007945 */ /* 0x000fe20003800000 */
[----:B------:R-:W-:Y:S01]  /*5eb0*/  PRMT R60, R88, 0x7610, R60 ;  /* 0x00007610583c7816 */ /* 0x000fe2000000003c */
        /* <DEDUP_REMOVED lines=11> */
.L_x_134:
[----:B------:R-:W-:Y:S05]  /*5f70*/  BSYNC B0 ;  /* 0x0000000000007941 */ /* 0x000fea0003800000 */
.L_x_133:
        /* <DEDUP_REMOVED lines=15> */
.L_x_136:
[----:B------:R-:W-:Y:S05]  /*6070*/  BSYNC B0 ;  /* 0x0000000000007941 */ /* 0x000fea0003800000 */
.L_x_135:
        /* <DEDUP_REMOVED lines=14> */
.L_x_138:
[----:B------:R-:W-:Y:S05]  /*6160*/  BSYNC B0 ;  /* 0x0000000000007941 */ /* 0x000fea0003800000 */
.L_x_137:
        /* <DEDUP_REMOVED lines=14> */
.L_x_140:
[----:B------:R-:W-:Y:S05]  /*6250*/  BSYNC B0 ;  /* 0x0000000000007941 */ /* 0x000fea0003800000 */
.L_x_139:
        /* <DEDUP_REMOVED lines=14> */
.L_x_142:
[----:B------:R-:W-:Y:S05]  /*6340*/  BSYNC B0 ;  /* 0x0000000000007941 */ /* 0x000fea0003800000 */
.L_x_141:
        /* <DEDUP_REMOVED lines=14> */
.L_x_144:
[----:B------:R-:W-:Y:S05]  /*6430*/  BSYNC B0 ;  /* 0x0000000000007941 */ /* 0x000fea0003800000 */
.L_x_143:
        /* <DEDUP_REMOVED lines=14> */
.L_x_146:
[----:B------:R-:W-:Y:S05]  /*6520*/  BSYNC B0 ;  /* 0x0000000000007941 */ /* 0x000fea0003800000 */
.L_x_145:
        /* <DEDUP_REMOVED lines=14> */
.L_x_148:
[----:B------:R-:W-:Y:S05]  /*6610*/  BSYNC B0 ;  /* 0x0000000000007941 */ /* 0x000fea0003800000 */
.L_x_147:
        /* <DEDUP_REMOVED lines=14> */
.L_x_150:
[----:B------:R-:W-:Y:S05]  /*6700*/  BSYNC B0 ;  /* 0x0000000000007941 */ /* 0x000fea0003800000 */
.L_x_149:
        /* <DEDUP_REMOVED lines=14> */
.L_x_152:
[----:B------:R-:W-:Y:S05]  /*67f0*/  BSYNC B0 ;  /* 0x0000000000007941 */ /* 0x000fea0003800000 */
.L_x_151:
        /* <DEDUP_REMOVED lines=14> */
.L_x_154:
[----:B------:R-:W-:Y:S05]  /*68e0*/  BSYNC B0 ;  /* 0x0000000000007941 */ /* 0x000fea0003800000 */
.L_x_153:
        /* <DEDUP_REMOVED lines=14> */
.L_x_156:
[----:B------:R-:W-:Y:S05]  /*69d0*/  BSYNC B0 ;  /* 0x0000000000007941 */ /* 0x000fea0003800000 */
.L_x_155:
        /* <DEDUP_REMOVED lines=14> */
.L_x_158:
[----:B------:R-:W-:Y:S05]  /*6ac0*/  BSYNC B0 ;  /* 0x0000000000007941 */ /* 0x000fea0003800000 */
.L_x_157:
        /* <DEDUP_REMOVED lines=14> */
.L_x_160:
[----:B------:R-:W-:Y:S05]  /*6bb0*/  BSYNC B0 ;  /* 0x0000000000007941 */ /* 0x000fea0003800000 */
.L_x_159:
        /* <DEDUP_REMOVED lines=14> */
.L_x_162:
[----:B------:R-:W-:Y:S05]  /*6ca0*/  BSYNC B0 ;  /* 0x0000000000007941 */ /* 0x000fea0003800000 */
.L_x_161:
        /* <DEDUP_REMOVED lines=14> */
.L_x_164:
[----:B------:R-:W-:Y:S05]  /*6d90*/  BSYNC B0 ;  /* 0x0000000000007941 */ /* 0x000fea0003800000 */
.L_x_163:
        /* <DEDUP_REMOVED lines=14> */
.L_x_166:
[----:B------:R-:W-:Y:S05]  /*6e80*/  BSYNC B0 ;  /* 0x0000000000007941 */ /* 0x000fea0003800000 */
.L_x_165:
        /* <DEDUP_REMOVED lines=14> */
.L_x_168:
[----:B------:R-:W-:Y:S05]  /*6f70*/  BSYNC B0 ;  /* 0x0000000000007941 */ /* 0x000fea0003800000 */
.L_x_167:
[----:B---3-5:R-:W-:Y:S01]  /*6f80*/  IMAD.U32 R61, R4, 0x10000, RZ ;  /* 0x00010000043d7824 */ /* 0x028fe200078e00ff */
        /* <DEDUP_REMOVED lines=12> */
.L_x_170:
[----:B------:R-:W-:Y:S05]  /*7050*/  BSYNC B0 ;  /* 0x0000000000007941 */ /* 0x000fea0003800000 */
.L_x_169:
        /* <DEDUP_REMOVED lines=13> */
.L_x_172:
[----:B------:R-:W-:Y:S05]  /*7130*/  BSYNC B0 ;  /* 0x0000000000007941 */ /* 0x000fea0003800000 */
.L_x_171:
        /* <DEDUP_REMOVED lines=13> */
.L_x_174:
[----:B------:R-:W-:Y:S05]  /*7210*/  BSYNC B0 ;  /* 0x0000000000007941 */ /* 0x000fea0003800000 */
.L_x_173:
        /* <DEDUP_REMOVED lines=13> */
.L_x_176:
[----:B------:R-:W-:Y:S05]  /*72f0*/  BSYNC B0 ;  /* 0x0000000000007941 */ /* 0x000fea0003800000 */
.L_x_175:
        /* <DEDUP_REMOVED lines=13> */
.L_x_178:
[----:B------:R-:W-:Y:S05]  /*73d0*/  BSYNC B0 ;  /* 0x0000000000007941 */ /* 0x000fea0003800000 */
.L_x_177:
        /* <DEDUP_REMOVED lines=11> */
[----:B---3--:R-:W-:Y:S05]  /*7490*/  @!P5 BRA `(.L_x_180) ;  /* 0x000000000004d947 */ /* 0x008fea0003800000 */
[----:B------:R3:W5:Y:S02]  /*74a0*/  LDG.E.LTC128B.U16 R4, desc[UR12][R6.64] ;  /* 0x0000000c06047981 */ /* 0x000764000c1e1520 */
.L_x_180:
[----:B------:R-:W-:Y:S05]  /*74b0*/  BSYNC B0 ;  /* 0x0000000000007941 */ /* 0x000fea0003800000 */
.L_x_179:
        /* <DEDUP_REMOVED lines=13> */
.L_x_182:
[----:B------:R-:W-:Y:S05]  /*7590*/  BSYNC B0 ;  /* 0x0000000000007941 */ /* 0x000fea0003800000 */
.L_x_181:
        /* <DEDUP_REMOVED lines=9> */
[----:B---3--:R-:W-:Y:S02]  /*7630*/  IADD3.X R7, R19, UR4, RZ, P5, !PT ;  /* 0x0000000413077c10 */ /* 0x008fe4000affe4ff */
[----:B------:R-:W-:-:S13]  /*7640*/  ISETP.GT.AND P5, PT, R5, 0x88, P0 ;  /* 0x000000880500780c */ /* 0x000fda00007a4270 */
[----:B------:R-:W-:Y:S05]  /*7650*/  @!P5 BRA `(.L_x_184) ;  /* 0x000000000004d947 */ /* 0x000fea0003800000 */
[----:B------:R3:W5:Y:S02]  /*7660*/  LDG.E.LTC128B.U16 R4, desc[UR12][R6.64] ;  /* 0x0000000c06047981 */ /* 0x000764000c1e1520 */
.L_x_184:
[----:B------:R-:W-:Y:S05]  /*7670*/  BSYNC B0 ;  /* 0x0000000000007941 */ /* 0x000fea0003800000 */
.L_x_183:
[----:B---3-5:R-:W-:Y:S01]  /*7680*/  IMAD.U32 R7, R4, 0x10000, RZ ;  /* 0x0001000004077824 */ /* 0x028fe200078e00ff */
[----:B------:R-:W-:Y:S03]  /*7690*/  BSSY B0, `(.L_x_185) ;  /* 0x000000d000007945 */ /* 0x000fe60003800000 */
[----:B------:R-:W-:-:S04]  /*76a0*/  FMUL R6, R7, R2 ;  /* 0x0000000207067220 */ /* 0x000fc80000400000 */
[----:B------:R-:W-:-:S05]  /*76b0*/  FFMA R6, R87, R0, R6 ;  /* 0x0000000057067223 */ /* 0x000fca0000000006 */
[----:B------:R-:W-:-:S04]  /*76c0*/  F2FP.BF16.F32.PACK_AB R6, RZ, R6 ;  /* 0x00000006ff06723e */ /* 0x000fc800000010ff */
[----:B------:R-:W-:-:S05]  /*76d0*/  PRMT R11, R6, 0x7610, R11 ;  /* 0x00007610060b7816 */ /* 0x000fca000000000b */
        /* <DEDUP_REMOVED lines=8> */
.L_x_186:
[----:B------:R-:W-:Y:S05]  /*7760*/  BSYNC B0 ;  /* 0x0000000000007941 */ /* 0x000fea0003800000 */
.L_x_185:
        /* <DEDUP_REMOVED lines=11> */
[----:B0-----:R-:W-:-:S04]  /*7820*/  IADD3 R18, P6, R16, UR21, RZ ;  /* 0x0000001510127c10 */ /* 0x001fc8000ffde0ff */
[----:B------:R-:W-:-:S05]  /*7830*/  IADD3.X R19, R17, UR4, RZ, P6, !PT ;  /* 0x0000000411137c10 */ /* 0x000fca000b7fe4ff */
[----:B------:R3:W5:Y:S04]  /*7840*/  LDG.E.LTC128B.U16 R4, desc[UR12][R18.64] ;  /* 0x0000000c12047981 */ /* 0x000768000c1e1520 */
.L_x_188:
[----:B------:R-:W-:Y:S05]  /*7850*/  BSYNC B0 ;  /* 0x0000000000007941 */ /* 0x000fea0003800000 */
.L_x_187:
[----:B0--3-5:R-:W-:Y:S01]  /*7860*/  IMAD.U32 R19, R4, 0x10000, RZ ;  /* 0x0001000004137824 */ /* 0x029fe200078e00ff */
[----:B------:R-:W-:Y:S01]  /*7870*/  ISETP.GT.AND P4, PT, R5, 0xc8, P4 ;  /* 0x000000c80500780c */ /* 0x000fe20002784270 */
[----:B------:R-:W-:Y:S02]  /*7880*/  BSSY B0, `(.L_x_189) ;  /* 0x000000b000007945 */ /* 0x000fe40003800000 */
[----:B------:R-:W-:-:S04]  /*7890*/  FMUL R12, R19, R2 ;  /* 0x00000002130c7220 */ /* 0x000fc80000400000 */
[----:B------:R-:W-:-:S05]  /*78a0*/  FFMA R12, R25, R0, R12 ;  /* 0x00000000190c7223 */ /* 0x000fca000000000c */
[----:B------:R-:W-:-:S05]  /*78b0*/  F2FP.BF16.F32.PACK_AB R12, RZ, R12 ;  /* 0x0000000cff0c723e */ /* 0x000fca00000010ff */
[----:B------:R0:W-:Y:S01]  /*78c0*/  @P5 STG.E.U16 desc[UR12][R60.64], R12 ;  /* 0x0000000c3c005986 */ /* 0x0001e2000c10150c */
[----:B------:R-:W-:-:S05]  /*78d0*/  IADD3 R18, P5, R20, R13, RZ ;  /* 0x0000000d14127210 */ /* 0x000fca0007fbe0ff */
[----:B------:R-:W-:Y:S01]  /*78e0*/  IMAD.X R19, R21, 0x1, R15, P5 ;  /* 0x0000000115137824 */ /* 0x000fe200028e060f */
[----:B------:R-:W-:Y:S07]  /*78f0*/  @!P4 BRA `(.L_x_190) ;  /* 0x00000000000cc947 */ /* 0x000fee0003800000 */
[----:B0-----:R-:W-:-:S04]  /*7900*/  IADD3 R12, P5, R56, UR22, RZ ;  /* 0x00000016380c7c10 */ /* 0x001fc8000ffbe0ff */
[----:B------:R-:W-:-:S05]  /*7910*/  IADD3.X R13, R57, UR4, RZ, P5, !PT ;  /* 0x00000004390d7c10 */ /* 0x000fca000affe4ff */
[----:B------:R3:W5:Y:S04]  /*7920*/  LDG.E.LTC128B.U16 R4, desc[UR12][R12.64] ;  /* 0x0000000c0c047981 */ /* 0x000768000c1e1520 */
.L_x_190:
[----:B------:R-:W-:Y:S05]  /*7930*/  BSYNC B0 ;  /* 0x0000000000007941 */ /* 0x000fea0003800000 */
.L_x_189:
        /* <DEDUP_REMOVED lines=11> */
[----:B0-----:R-:W-:-:S04]  /*79f0*/  IADD3 R12, P5, R56, UR21, RZ ;  /* 0x00000015380c7c10 */ /* 0x001fc8000ffbe0ff */
[----:B------:R-:W-:-:S05]  /*7a00*/  IADD3.X R13, R57, UR4, RZ, P5, !PT ;  /* 0x00000004390d7c10 */ /* 0x000fca000affe4ff */
[----:B------:R3:W5:Y:S04]  /*7a10*/  LDG.E.LTC128B.U16 R4, desc[UR12][R12.64] ;  /* 0x0000000c0c047981 */ /* 0x000768000c1e1520 */
.L_x_192:
[----:B------:R-:W-:Y:S05]  /*7a20*/  BSYNC B0 ;  /* 0x0000000000007941 */ /* 0x000fea0003800000 */
.L_x_191:
[----:B-----5:R-:W-:Y:S01]  /*7a30*/  IMAD.U32 R3, R4, 0x10000, RZ ;  /* 0x0001000004037824 */ /* 0x020fe200078e00ff */
[----:B------:R-:W-:Y:S01]  /*7a40*/  LOP3.LUT P5, RZ, R120, 0x4, RZ, 0xc0, !PT ;  /* 0x0000000478ff7812 */ /* 0x000fe200078ac0ff */
[----:B------:R-:W-:Y:S02]  /*7a50*/  BSSY B0, `(.L_x_193) ;  /* 0x000000c000007945 */ /* 0x000fe40003800000 */
[----:B0--3--:R-:W-:-:S04]  /*7a60*/  FMUL R12, R3, R2 ;  /* 0x00000002030c7220 */ /* 0x009fc80000400000 */
[----:B------:R-:W-:-:S05]  /*7a70*/  FFMA R12, R27, R0, R12 ;  /* 0x000000001b0c7223 */ /* 0x000fca000000000c */
[----:B------:R-:W-:-:S05]  /*7a80*/  F2FP.BF16.F32.PACK_AB R12, RZ, R12 ;  /* 0x0000000cff0c723e */ /* 0x000fca00000010ff */
[----:B------:R0:W-:Y:S01]  /*7a90*/  @P4 STG.E.U16 desc[UR12][R22.64], R12 ;  /* 0x0000000c16004986 */ /* 0x0001e2000c10150c */
[----:B------:R-:W-:-:S05]  /*7aa0*/  IADD3 R18, P4, R8, R89, RZ ;  /* 0x0000005908127210 */ /* 0x000fca0007f9e0ff */
[----:B------:R-:W-:Y:S01]  /*7ab0*/  IMAD.X R19, R9, 0x1, R15, P4 ;  /* 0x0000000109137824 */ /* 0x000fe200020e060f */
[----:B------:R-:W-:-:S13]  /*7ac0*/  ISETP.GT.AND P4, PT, R5, 0xc0, P5 ;  /* 0x000000c00500780c */ /* 0x000fda0002f84270 */
[----:B0-----:R-:W-:Y:S05]  /*7ad0*/  @!P4 BRA `(.L_x_194) ;  /* 0x00000000000cc947 */ /* 0x001fea0003800000 */
[----:B------:R-:W-:-:S04]  /*7ae0*/  IADD3 R12, P5, R16, UR20, RZ ;  /* 0x00000014100c7c10 */ /* 0x000fc8000ffbe0ff */
[----:B------:R-:W-:-:S05]  /*7af0*/  IADD3.X R13, R17, UR4, RZ, P5, !PT ;  /* 0x00000004110d7c10 */ /* 0x000fca000affe4ff */
[----:B------:R0:W5:Y:S04]  /*7b00*/  LDG.E.LTC128B.U16 R4, desc[UR12][R12.64] ;  /* 0x0000000c0c047981 */ /* 0x000168000c1e1520 */
.L_x_194:
[----:B------:R-:W-:Y:S05]  /*7b10*/  BSYNC B0 ;  /* 0x0000000000007941 */ /* 0x000fea0003800000 */
.L_x_193:
        /* <DEDUP_REMOVED lines=14> */
.L_x_196:
[----:B------:R-:W-:Y:S05]  /*7c00*/  BSYNC B0 ;  /* 0x0000000000007941 */ /* 0x000fea0003800000 */
.L_x_195:
[----:B-----5:R-:W-:Y:S01]  /*7c10*/  IMAD.U32 R3, R4, 0x10000, RZ ;  /* 0x0001000004037824 */ /* 0x020fe200078e00ff */
[----:B------:R-:W-:Y:S01]  /*7c20*/  LOP3.LUT P5, RZ, R120, 0x4, RZ, 0xc0, !PT ;  /* 0x0000000478ff7812 */ /* 0x000fe200078ac0ff */
[----:B------:R-:W-:Y:S02]  /*7c30*/  BSSY B0, `(.L_x_197) ;  /* 0x000000c000007945 */ /* 0x000fe40003800000 */
[----:B---3--:R-:W-:-:S04]  /*7c40*/  FMUL R6, R3, R2 ;  /* 0x0000000203067220 */ /* 0x008fc80000400000 */
[----:B------:R-:W-:-:S05]  /*7c50*/  FFMA R6, R29, R0, R6 ;  /* 0x000000001d067223 */ /* 0x000fca0000000006 */
[----:B------:R-:W-:-:S05]  /*7c60*/  F2FP.BF16.F32.PACK_AB R6, RZ, R6 ;  /* 0x00000006ff06723e */ /* 0x000fca00000010ff */
[----:B------:R3:W-:Y:S01]  /*7c70*/  @P4 STG.E.U16 desc[UR12][R10.64], R6 ;  /* 0x000000060a004986 */ /* 0x0007e2000c10150c */
[----:B0-----:R-:W-:-:S05]  /*7c80*/  IADD3 R12, P4, R20, R123, RZ ;  /* 0x0000007b140c7210 */ /* 0x001fca0007f9e0ff */
[----:B------:R-:W-:Y:S01]  /*7c90*/  IMAD.X R13, R21, 0x1, R15, P4 ;  /* 0x00000001150d7824 */ /* 0x000fe200020e060f */
[----:B------:R-:W-:-:S13]  /*7ca0*/  ISETP.GT.AND P4, PT, R5, 0xc8, P5 ;  /* 0x000000c80500780c */ /* 0x000fda0002f84270 */
[----:B---3--:R-:W-:Y:S05]  /*7cb0*/  @!P4 BRA `(.L_x_198) ;  /* 0x00000000000cc947 */ /* 0x008fea0003800000 */
[----:B------:R-:W-:-:S04]  /*7cc0*/  IADD3 R6, P5, R56, UR20, RZ ;  /* 0x0000001438067c10 */ /* 0x000fc8000ffbe0ff */
[----:B------:R-:W-:-:S05]  /*7cd0*/  IADD3.X R7, R57, UR4, RZ, P5, !PT ;  /* 0x0000000439077c10 */ /* 0x000fca000affe4ff */
[----:B------:R0:W5:Y:S04]  /*7ce0*/  LDG.E.LTC128B.U16 R4, desc[UR12][R6.64] ;  /* 0x0000000c06047981 */ /* 0x000168000c1e1520 */
.L_x_198:
[----:B------:R-:W-:Y:S05]  /*7cf0*/  BSYNC B0 ;  /* 0x0000000000007941 */ /* 0x000fea0003800000 */
.L_x_197:
[----:B-----5:R-:W-:Y:S01]  /*7d00*/  IMAD.U32 R3, R4, 0x10000, RZ ;  /* 0x0001000004037824 */ /* 0x020fe200078e00ff */
        /* <DEDUP_REMOVED lines=12> */
.L_x_200:
[----:B------:R-:W-:Y:S05]  /*7dd0*/  BSYNC B0 ;  /* 0x0000000000007941 */ /* 0x000fea0003800000 */
.L_x_199:
        /* <DEDUP_REMOVED lines=14> */
.L_x_202:
[----:B------:R-:W-:Y:S05]  /*7ec0*/  BSYNC B0 ;  /* 0x0000000000007941 */ /* 0x000fea0003800000 */
.L_x_201:
        /* <DEDUP_REMOVED lines=14> */
.L_x_204:
[----:B------:R-:W-:Y:S05]  /*7fb0*/  BSYNC B0 ;  /* 0x0000000000007941 */ /* 0x000fea0003800000 */
.L_x_203:
        /* <DEDUP_REMOVED lines=14> */
.L_x_206:
[----:B------:R-:W-:Y:S05]  /*80a0*/  BSYNC B0 ;  /* 0x0000000000007941 */ /* 0x000fea0003800000 */
.L_x_205:
        /* <DEDUP_REMOVED lines=13> */
.L_x_208:
[----:B------:R-:W-:Y:S05]  /*8180*/  BSYNC B0 ;  /* 0x0000000000007941 */ /* 0x000fea0003800000 */
.L_x_207:
        /* <DEDUP_REMOVED lines=14> */
.L_x_210:
[----:B------:R-:W-:Y:S05]  /*8270*/  BSYNC B0 ;  /* 0x0000000000007941 */ /* 0x000fea0003800000 */
.L_x_209:
        /* <DEDUP_REMOVED lines=14> */
.L_x_212:
[----:B------:R-:W-:Y:S05]  /*8360*/  BSYNC B0 ;  /* 0x0000000000007941 */ /* 0x000fea0003800000 */
.L_x_211:
        /* <DEDUP_REMOVED lines=14> */
.L_x_214:
[----:B------:R-:W-:Y:S05]  /*8450*/  BSYNC B0 ;  /* 0x0000000000007941 */ /* 0x000fea0003800000 */
.L_x_213:
        /* <DEDUP_REMOVED lines=13> */
.L_x_216:
[----:B------:R-:W-:Y:S05]  /*8530*/  BSYNC B0 ;  /* 0x0000000000007941 */ /* 0x000fea0003800000 */
.L_x_215:
        /* <DEDUP_REMOVED lines=14> */
.L_x_218:
[----:B------:R-:W-:Y:S05]  /*8620*/  BSYNC B0 ;  /* 0x0000000000007941 */ /* 0x000fea0003800000 */
.L_x_217:
        /* <DEDUP_REMOVED lines=14> */
.L_x_220:
[----:B------:R-:W-:Y:S05]  /*8710*/  BSYNC B0 ;  /* 0x0000000000007941 */ /* 0x000fea0003800000 */
.L_x_219:
[----:B-----5:R-:W-:Y:S01]  /*8720*/  IMAD.U32 R3, R4, 0x10000, RZ ;  /* 0x0001000004037824 */ /* 0x020fe200078e00ff */
[----:B------:R-:W-:Y:S01]  /*8730*/  LOP3.LUT P5, RZ, R120, 0x100, RZ, 0xc0, !PT ;  /* 0x0000010078ff7812 */ /* 0x000fe200078ac0ff */
[----:B------:R-:W-:Y:S02]  /*8740*/  BSSY B0, `(.L_x_221) ;  /* 0x000000a000007945 */ /* 0x000fe40003800000 */
[----:B0--3--:R-:W-:-:S04]  /*8750*/  FMUL R6, R3, R2 ;  /* 0x0000000203067220 */ /* 0x009fc80000400000 */
[----:B------:R-:W-:-:S05]  /*8760*/  FFMA R6, R41, R0, R6 ;  /* 0x0000000029067223 */ /* 0x000fca0000000006 */
[----:B------:R-:W-:-:S05]  /*8770*/  F2FP.BF16.F32.PACK_AB R6, RZ, R6 ;  /* 0x00000006ff06723e */ /* 0x000fca00000010ff */
[----:B------:R0:W-:Y:S01]  /*8780*/  @P4 STG.E.U16 desc[UR12][R22.64], R6 ;  /* 0x0000000616004986 */ /* 0x0001e2000c10150c */
[----:B------:R-:W-:-:S13]  /*8790*/  ISETP.GT.AND P4, PT, R5, 0xc8, P5 ;  /* 0x000000c80500780c */ /* 0x000fda0002f84270 */
[----:B0-----:R-:W-:Y:S05]  /*87a0*/  @!P4 BRA `(.L_x_222) ;  /* 0x00000000000cc947 */ /* 0x001fea0003800000 */
[----:B------:R-:W-:-:S04]  /*87b0*/  IADD3 R6, P5, R56, UR14, RZ ;  /* 0x0000000e38067c10 */ /* 0x000fc8000ffbe0ff */
[----:B------:R-:W-:-:S05]  /*87c0*/  IADD3.X R7, R57, UR4, RZ, P5, !PT ;  /* 0x0000000439077c10 */ /* 0x000fca000affe4ff */
[----:B------:R0:W5:Y:S04]  /*87d0*/  LDG.E.LTC128B.U16 R4, desc[UR12][R6.64] ;  /* 0x0000000c06047981 */ /* 0x000168000c1e1520 */
.L_x_222:
[----:B------:R-:W-:Y:S05]  /*87e0*/  BSYNC B0 ;  /* 0x0000000000007941 */ /* 0x000fea0003800000 */
.L_x_221:
[----:B-----5:R-:W-:Y:S01]  /*87f0*/  IMAD.U32 R3, R4, 0x10000, RZ ;  /* 0x0001000004037824 */ /* 0x020fe200078e00ff */
[----:B------:R-:W-:Y:S03]  /*8800*/  BSSY B0, `(.L_x_223) ;  /* 0x000000a000007945 */ /* 0x000fe60003800000 */
[----:B------:R-:W-:-:S04]  /*8810*/  FMUL R3, R3, R2 ;  /* 0x0000000203037220 */ /* 0x000fc80000400000 */
[----:B------:R-:W-:-:S05]  /*8820*/  FFMA R3, R42, R0, R3 ;  /* 0x000000002a037223 */ /* 0x000fca0000000003 */
[----:B------:R-:W-:-:S05]  /*8830*/  F2FP.BF16.F32.PACK_AB R3, RZ, R3 ;  /* 0x00000003ff03723e */ /* 0x000fca00000010ff */
[----:B------:R3:W-:Y:S01]  /*8840*/  @P4 STG.E.U16 desc[UR12][R10.64], R3 ;  /* 0x000000030a004986 */ /* 0x0007e2000c10150c */
[----:B------:R-:W-:-:S13]  /*8850*/  ISETP.GT.AND P4, PT, R5, 0xc8, P6 ;  /* 0x000000c80500780c */ /* 0x000fda0003784270 */
[----:B---3--:R-:W-:Y:S05]  /*8860*/  @!P4 BRA `(.L_x_224) ;  /* 0x00000000000cc947 */ /* 0x008fea0003800000 */
[----:B0-----:R-:W-:-:S04]  /*8870*/  IADD3 R6, P5, R56, UR11, RZ ;  /* 0x0000000b38067c10 */ /* 0x001fc8000ffbe0ff */
[----:B------:R-:W-:-:S05]  /*8880*/  IADD3.X R7, R57, UR4, RZ, P5, !PT ;  /* 0x0000000439077c10 */ /* 0x000fca000affe4ff */
[----:B------:R3:W5:Y:S04]  /*8890*/  LDG.E.LTC128B.U16 R4, desc[UR12][R6.64] ;  /* 0x0000000c06047981 */ /* 0x000768000c1e1520 */
.L_x_224:
[----:B------:R-:W-:Y:S05]  /*88a0*/  BSYNC B0 ;  /* 0x0000000000007941 */ /* 0x000fea0003800000 */
.L_x_223:
        /* <DEDUP_REMOVED lines=14> */
.L_x_226:
[----:B------:R-:W-:Y:S05]  /*8990*/  BSYNC B0 ;  /* 0x0000000000007941 */ /* 0x000fea0003800000 */
.L_x_225:
        /* <DEDUP_REMOVED lines=14> */
.L_x_228:
[----:B------:R-:W-:Y:S05]  /*8a80*/  BSYNC B0 ;  /* 0x0000000000007941 */ /* 0x000fea0003800000 */
.L_x_227:
[----:B-----5:R-:W-:Y:S01]  /*8a90*/  IMAD.U32 R3, R4, 0x10000, RZ ;  /* 0x0001000004037824 */ /* 0x020fe200078e00ff */
[----:B------:R-:W-:Y:S01]  /*8aa0*/  LOP3.LUT P5, RZ, R120, 0x200, RZ, 0xc0, !PT ;  /* 0x0000020078ff7812 */ /* 0x000fe200078ac0ff */
[----:B------:R-:W-:Y:S02]  /*8ab0*/  BSSY B0, `(.L_x_229) ;  /* 0x000000a000007945 */ /* 0x000fe40003800000 */
[----:B0--3--:R-:W-:Y:S01]  /*8ac0*/  FMUL R6, R3, R2 ;  /* 0x0000000203067220 */ /* 0x009fe20000400000 */
[----:B------:R-:W-:-:S03]  /*8ad0*/  ISETP.GT.AND P5, PT, R5, 0xc8, P5 ;  /* 0x000000c80500780c */ /* 0x000fc60002fa4270 */
[----:B------:R-:W-:-:S05]  /*8ae0*/  FFMA R6, R45, R0, R6 ;  /* 0x000000002d067223 */ /* 0x000fca0000000006 */
[----:B------:R-:W-:-:S05]  /*8af0*/  F2FP.BF16.F32.PACK_AB R6, RZ, R6 ;  /* 0x00000006ff06723e */ /* 0x000fca00000010ff */
[----:B------:R0:W-:Y:S01]  /*8b00*/  @P4 STG.E.U16 desc[UR12][R12.64], R6 ;  /* 0x000000060c004986 */ /* 0x0001e2000c10150c */
[----:B------:R-:W-:Y:S05]  /*8b10*/  @!P5 BRA `(.L_x_230) ;  /* 0x00000000000cd947 */ /* 0x000fea0003800000 */
[----:B0-----:R-:W-:-:S04]  /*8b20*/  IADD3 R6, P4, R56, UR10, RZ ;  /* 0x0000000a38067c10 */ /* 0x001fc8000ff9e0ff */
[----:B------:R-:W-:-:S05]  /*8b30*/  IADD3.X R7, R57, UR4, RZ, P4, !PT ;  /* 0x0000000439077c10 */ /* 0x000fca000a7fe4ff */
[----:B------:R3:W5:Y:S04]  /*8b40*/  LDG.E.LTC128B.U16 R4, desc[UR12][R6.64] ;  /* 0x0000000c06047981 */ /* 0x000768000c1e1520 */
.L_x_230:
[----:B------:R-:W-:Y:S05]  /*8b50*/  BSYNC B0 ;  /* 0x0000000000007941 */ /* 0x000fea0003800000 */
.L_x_229:
[----:B-----5:R-:W-:Y:S01]  /*8b60*/  IMAD.U32 R3, R4, 0x10000, RZ ;  /* 0x0001000004037824 */ /* 0x020fe200078e00ff */
[----:B0--3--:R-:W-:Y:S01]  /*8b70*/  IADD3 R6, P4, R20, R101, RZ ;  /* 0x0000006514067210 */ /* 0x009fe20007f9e0ff */
[----:B------:R-:W-:Y:S01]  /*8b80*/  BSSY B0, `(.L_x_231) ;  /* 0x000000b000007945 */ /* 0x000fe20003800000 */
[----:B------:R-:W-:Y:S01]  /*8b90*/  ISETP.GT.AND P6, PT, R5, 0xc8, P6 ;  /* 0x000000c80500780c */ /* 0x000fe200037c4270 */
[----:B------:R-:W-:Y:S02]  /*8ba0*/  FMUL R3, R3, R2 ;  /* 0x0000000203037220 */ /* 0x000fe40000400000 */
[----:B------:R-:W-:Y:S02]  /*8bb0*/  IMAD.X R7, R21, 0x1, R15, P4 ;  /* 0x0000000115077824 */ /* 0x000fe400020e060f */
[----:B------:R-:W-:-:S05]  /*8bc0*/  FFMA R3, R46, R0, R3 ;  /* 0x000000002e037223 */ /* 0x000fca0000000003 */
[----:B------:R-:W-:-:S05]  /*8bd0*/  F2FP.BF16.F32.PACK_AB R3, RZ, R3 ;  /* 0x00000003ff03723e */ /* 0x000fca00000010ff */
[----:B------:R0:W-:Y:S01]  /*8be0*/  @P5 STG.E.U16 desc[UR12][R6.64], R3 ;  /* 0x0000000306005986 */ /* 0x0001e2000c10150c */
[----:B------:R-:W-:Y:S05]  /*8bf0*/  @!P6 BRA `(.L_x_232) ;  /* 0x00000000000ce947 */ /* 0x000fea0003800000 */
[----:B0-----:R-:W-:-:S04]  /*8c00*/  IADD3 R6, P4, R56, UR9, RZ ;  /* 0x0000000938067c10 */ /* 0x001fc8000ff9e0ff */
[----:B------:R-:W-:-:S05]  /*8c10*/  IADD3.X R7, R57, UR4, RZ, P4, !PT ;  /* 0x0000000439077c10 */ /* 0x000fca000a7fe4ff */
[----:B------:R3:W5:Y:S04]  /*8c20*/  LDG.E.LTC128B.U16 R4, desc[UR12][R6.64] ;  /* 0x0000000c06047981 */ /* 0x000768000c1e1520 */
.L_x_232:
[----:B------:R-:W-:Y:S05]  /*8c30*/  BSYNC B0 ;  /* 0x0000000000007941 */ /* 0x000fea0003800000 */
.L_x_231:
[----:B0----5:R-:W-:Y:S01]  /*8c40*/  IMAD.U32 R3, R4, 0x10000, RZ ;  /* 0x0001000004037824 */ /* 0x021fe200078e00ff */
[----:B------:R-:W-:Y:S01]  /*8c50*/  ISETP.GT.AND P4, PT, R5, 0xc0, P3 ;  /* 0x000000c00500780c */ /* 0x000fe20001f84270 */
[----:B------:R-:W-:Y:S02]  /*8c60*/  BSSY B0, `(.L_x_233) ;  /* 0x000000b000007945 */ /* 0x000fe40003800000 */
[----:B---3--:R-:W-:-:S04]  /*8c70*/  FMUL R6, R3, R2 ;  /* 0x0000000203067220 */ /* 0x008fc80000400000 */
[----:B------:R-:W-:Y:S01]  /*8c80*/  FFMA R47, R47, R0, R6 ;  /* 0x000000002f2f7223 */ /* 0x000fe20000000006 */
[----:B------:R-:W-:-:S04]  /*8c90*/  IADD3 R6, P5, R20, R103, RZ ;  /* 0x0000006714067210 */ /* 0x000fc80007fbe0ff */
[----:B------:R-:W-:Y:S01]  /*8ca0*/  F2FP.BF16.F32.PACK_AB R47, RZ, R47 ;  /* 0x0000002fff2f723e */ /* 0x000fe200000010ff */
[----:B------:R-:W-:-:S05]  /*8cb0*/  IMAD.X R7, R21, 0x1, R15, P5 ;  /* 0x0000000115077824 */ /* 0x000fca00028e060f */
[----:B------:R0:W-:Y:S01]  /*8cc0*/  @P6 STG.E.U16 desc[UR12][R6.64], R47 ;  /* 0x0000002f06006986 */ /* 0x0001e2000c10150c */
[----:B------:R-:W-:Y:S05]  /*8cd0*/  @!P4 BRA `(.L_x_234) ;  /* 0x00000000000cc947 */ /* 0x000fea0003800000 */
[----:B0-----:R-:W-:-:S04]  /*8ce0*/  IADD3 R6, P5, R16, UR8, RZ ;  /* 0x0000000810067c10 */ /* 0x001fc8000ffbe0ff */
[----:B------:R-:W-:-:S05]  /*8cf0*/  IADD3.X R7, R17, UR4, RZ, P5, !PT ;  /* 0x0000000411077c10 */ /* 0x000fca000affe4ff */
[----:B------:R3:W5:Y:S04]  /*8d00*/  LDG.E.LTC128B.U16 R4, desc[UR12][R6.64] ;  /* 0x0000000c06047981 */ /* 0x000768000c1e1520 */
.L_x_234:
[----:B------:R-:W-:Y:S05]  /*8d10*/  BSYNC B0 ;  /* 0x0000000000007941 */ /* 0x000fea0003800000 */
.L_x_233:
        /* <DEDUP_REMOVED lines=13> */
.L_x_236:
[----:B------:R-:W-:Y:S05]  /*8df0*/  BSYNC B0 ;  /* 0x0000000000007941 */ /* 0x000fea0003800000 */
.L_x_235:
        /* <DEDUP_REMOVED lines=13> */
.L_x_238:
[----:B------:R-:W-:Y:S05]  /*8ed0*/  BSYNC B0 ;  /* 0x0000000000007941 */ /* 0x000fea0003800000 */
.L_x_237:
        /* <DEDUP_REMOVED lines=13> */
.L_x_240:
[----:B------:R-:W-:Y:S05]  /*8fb0*/  BSYNC B0 ;  /* 0x0000000000007941 */ /* 0x000fea0003800000 */
.L_x_239:
        /* <DEDUP_REMOVED lines=13> */
.L_x_242:
[----:B------:R-:W-:Y:S05]  /*9090*/  BSYNC B0 ;  /* 0x0000000000007941 */ /* 0x000fea0003800000 */
.L_x_241:
[----:B-----5:R-:W-:Y:S01]  /*90a0*/  IMAD.U32 R3, R4, 0x10000, RZ ;  /* 0x0001000004037824 */ /* 0x020fe200078e00ff */
[----:B0--3--:R-:W-:Y:S01]  /*90b0*/  IADD3 R6, P4, R8, R109, RZ ;  /* 0x0000006d08067210 */ /* 0x009fe20007f9e0ff */
[----:B------:R-:W-:Y:S01]  /*90c0*/  BSSY B0, `(.L_x_243) ;  /* 0x000000b000007945 */ /* 0x000fe20003800000 */
[----:B------:R-:W-:Y:S01]  /*90d0*/  ISETP.GT.AND P2, PT, R5, 0xc0, P0 ;  /* 0x000000c00500780c */ /* 0x000fe20000744270 */
[----:B------:R-:W-:Y:S02]  /*90e0*/  FMUL R3, R3, R2 ;  /* 0x0000000203037220 */ /* 0x000fe40000400000 */
[----:B------:R-:W-:Y:S01]  /*90f0*/  IMAD.X R7, R9, 0x1, R15, P4 ;  /* 0x0000000109077824 */ /* 0x000fe200020e060f */
[----:B------:R-:W-:Y:S01]  /*9100*/  IADD3 R10, P4, R16, UR5, RZ ;  /* 0x00000005100a7c10 */ /* 0x000fe2000ff9e0ff */
[----:B------:R-:W-:-:S03]  /*9110*/  FFMA R3, R52, R0, R3 ;  /* 0x0000000034037223 */ /* 0x000fc60000000003 */
[----:B------:R-:W-:Y:S02]  /*9120*/  IADD3.X R11, R17, UR4, RZ, P4, !PT ;  /* 0x00000004110b7c10 */ /* 0x000fe4000a7fe4ff */
[----:B------:R-:W-:-:S05]  /*9130*/  F2FP.BF16.F32.PACK_AB R3, RZ, R3 ;  /* 0x00000003ff03723e */ /* 0x000fca00000010ff */
[----:B------:R0:W-:Y:S01]  /*9140*/  @P3 STG.E.U16 desc[UR12][R6.64], R3 ;  /* 0x0000000306003986 */ /* 0x0001e2000c10150c */
[----:B------:R-:W-:Y:S05]  /*9150*/  @!P2 BRA `(.L_x_244) ;  /* 0x000000000004a947 */ /* 0x000fea0003800000 */
[----:B------:R3:W5:Y:S02]  /*9160*/  LDG.E.LTC128B.U16 R4, desc[UR12][R10.64] ;  /* 0x0000000c0a047981 */ /* 0x000764000c1e1520 */
.L_x_244:
[----:B------:R-:W-:Y:S05]  /*9170*/  BSYNC B0 ;  /* 0x0000000000007941 */ /* 0x000fea0003800000 */
.L_x_243:
[C---:B0----5:R-:W-:Y:S01]  /*9180*/  IMAD.U32 R3, R4.reuse, 0x10000, RZ ;  /* 0x0001000004037824 */ /* 0x061fe200078e00ff */
[----:B------:R-:W-:Y:S01]  /*9190*/  ISETP.GT.AND P1, PT, R5, 0xc8, P1 ;  /* 0x000000c80500780c */ /* 0x000fe20000f24270 */
[----:B------:R-:W-:Y:S02]  /*91a0*/  BSSY B0, `(.L_x_245) ;  /* 0x000000c000007945 */ /* 0x000fe40003800000 */
[----:B------:R-:W-:Y:S01]  /*91b0*/  FMUL R6, R3, R2 ;  /* 0x0000000203067220 */ /* 0x000fe20000400000 */
[----:B------:R-:W-:-:S03]  /*91c0*/  PRMT R3, R4, 0x7610, R3 ;  /* 0x0000761004037816 */ /* 0x000fc60000000003 */
        /* <DEDUP_REMOVED lines=9> */
.L_x_246:
[----:B------:R-:W-:Y:S05]  /*9260*/  BSYNC B0 ;  /* 0x0000000000007941 */ /* 0x000fea0003800000 */
.L_x_245:
[----:B0----5:R-:W-:Y:S01]  /*9270*/  IMAD.U32 R7, R3, 0x10000, RZ ;  /* 0x0001000003077824 */ /* 0x021fe200078e00ff */
[----:B------:R-:W-:Y:S01]  /*9280*/  IADD3 R4, P2, R20, R109, RZ ;  /* 0x0000006d14047210 */ /* 0x000fe20007f5e0ff */
[----:B------:R-:W-:Y:S01]  /*9290*/  BSSY B0, `(.L_x_247) ;  /* 0x000000c000007945 */ /* 0x000fe20003800000 */
[----:B------:R-:W-:Y:S01]  /*92a0*/  ISETP.GT.AND P0, PT, R5, 0xc8, P0 ;  /* 0x000000c80500780c */ /* 0x000fe20000704270 */
[----:B------:R-:W-:Y:S02]  /*92b0*/  FMUL R7, R7, R2 ;  /* 0x0000000207077220 */ /* 0x000fe40000400000 */
[----:B------:R-:W-:Y:S01]  /*92c0*/  IMAD.X R5, R21, 0x1, R15, P2 ;  /* 0x0000000115057824 */ /* 0x000fe200010e060f */
[----:B------:R-:W-:Y:S01]  /*92d0*/  IADD3 R6, P2, R56, UR5, RZ ;  /* 0x0000000538067c10 */ /* 0x000fe2000ff5e0ff */
[----:B------:R-:W-:-:S05]  /*92e0*/  FFMA R7, R54, R0, R7 ;  /* 0x0000000036077223 */ /* 0x000fca0000000007 */
[----:B------:R-:W-:-:S04]  /*92f0*/  F2FP.BF16.F32.PACK_AB R7, RZ, R7 ;  /* 0x00000007ff07723e */ /* 0x000fc800000010ff */
[----:B------:R-:W-:Y:S02]  /*9300*/  PRMT R8, R7, 0x7610, R8 ;  /* 0x0000761007087816 */ /* 0x000fe40000000008 */
[----:B------:R-:W-:-:S03]  /*9310*/  IADD3.X R7, R57, UR4, RZ, P2, !PT ;  /* 0x0000000439077c10 */ /* 0x000fc600097fe4ff */
[----:B------:R0:W-:Y:S01]  /*9320*/  @P1 STG.E.U16 desc[UR12][R4.64], R8 ;  /* 0x0000000804001986 */ /* 0x0001e2000c10150c */
[----:B------:R-:W-:Y:S05]  /*9330*/  @!P0 BRA `(.L_x_248) ;  /* 0x0000000000048947 */ /* 0x000fea0003800000 */
[----:B------:R0:W5:Y:S02]  /*9340*/  LDG.E.LTC128B.U16 R3, desc[UR12][R6.64] ;  /* 0x0000000c06037981 */ /* 0x000164000c1e1520 */
.L_x_248:
[----:B------:R-:W-:Y:S05]  /*9350*/  BSYNC B0 ;  /* 0x0000000000007941 */ /* 0x000fea0003800000 */
.L_x_247:
[----:B-----5:R-:W-:-:S04]  /*9360*/  IMAD.U32 R3, R3, 0x10000, RZ ;  /* 0x0001000003037824 */ /* 0x020fc800078e00ff */
[----:B0-----:R-:W-:Y:S01]  /*9370*/  FMUL R4, R3, R2 ;  /* 0x0000000203047220 */ /* 0x001fe20000400000 */
[----:B------:R-:W-:-:S03]  /*9380*/  IADD3 R2, P1, R20, R111, RZ ;  /* 0x0000006f14027210 */ /* 0x000fc60007f3e0ff */
[----:B------:R-:W-:Y:S01]  /*9390*/  FFMA R4, R55, R0, R4 ;  /* 0x0000000037047223 */ /* 0x000fe20000000004 */
[----:B------:R-:W-:Y:S09]  /*93a0*/  @!P0 EXIT ;  /* 0x000000000000894d */ /* 0x000ff20003800000 */
[----:B------:R-:W-:Y:S01]  /*93b0*/  F2FP.BF16.F32.PACK_AB R4, RZ, R4 ;  /* 0x00000004ff04723e */ /* 0x000fe200000010ff */
[----:B------:R-:W-:-:S05]  /*93c0*/  IMAD.X R3, R21, 0x1, R15, P1 ;  /* 0x0000000115037824 */ /* 0x000fca00008e060f */
[----:B------:R-:W-:Y:S01]  /*93d0*/  STG.E.U16 desc[UR12][R2.64], R4 ;  /* 0x0000000402007986 */ /* 0x000fe2000c10150c */
[----:B------:R-:W-:Y:S05]  /*93e0*/  EXIT ;  /* 0x000000000000794d */ /* 0x000fea0003800000 */
.L_x_28:
[----:B------:R-:W-:Y:S01]  /*93f0*/  ULDC.64 UR4, c[0x0][0x5c8] ;  /* 0x0001720000047ab9 */ /* 0x000fe20000000a00 */
[-C--:B------:R-:W-:Y:S01]  /*9400*/  FMUL R120, R120, R0.reuse ;  /* 0x0000000078787220 */ /* 0x080fe20000400000 */
[----:B------:R-:W-:Y:S01]  /*9410*/  LEA R2, P1, R10, UR4, 0x1 ;  /* 0x000000040a027c11 */ /* 0x000fe2000f8208ff */
[-C--:B------:R-:W-:Y:S01]  /*9420*/  FMUL R121, R121, R0.reuse ;  /* 0x0000000079797220 */ /* 0x080fe20000400000 */
[----:B------:R-:W-:Y:S01]  /*9430*/  ISETP.GT.AND P5, PT, R7, 0x1, PT ;  /* 0x000000010700780c */ /* 0x000fe20003fa4270 */
[----:B------:R-:W-:Y:S01]  /*9440*/  FMUL R122, R122, R0 ;  /* 0x000000007a7a7220 */ /* 0x000fe20000400000 */
[----:B------:R-:W-:Y:S01]  /*9450*/  F2FP.BF16.F32.PACK_AB R120, RZ, R120 ;  /* 0x00000078ff78723e */ /* 0x000fe200000010ff */
[-C--:B------:R-:W-:Y:S01]  /*9460*/  FMUL R123, R123, R0.reuse ;  /* 0x000000007b7b7220 */ /* 0x080fe20000400000 */
[----:B------:R-:W-:Y:S01]  /*9470*/  LEA.HI.X R3, R10, UR5, R155, 0x1, P1 ;  /* 0x000000050a037c11 */ /* 0x000fe200088f0c9b */
[-C--:B------:R-:W-:Y:S01]  /*9480*/  FMUL R124, R124, R0.reuse ;  /* 0x000000007c7c7220 */ /* 0x080fe20000400000 */
[----:B------:R-:W-:Y:S01]  /*9490*/  ISETP.GT.AND P1, PT, R5, RZ, P5 ;  /* 0x000000ff0500720c */ /* 0x000fe20002f24270 */
[-C--:B------:R-:W-:Y:S01]  /*94a0*/  FMUL R125, R125, R0.reuse ;  /* 0x000000007d7d7220 */ /* 0x080fe20000400000 */
[C---:B------:R-:W-:Y:S01]  /*94b0*/  ISETP.GT.AND P3, PT, R5.reuse, 0x8, P4 ;  /* 0x000000080500780c */ /* 0x040fe20002764270 */
[----:B------:R0:W-:Y:S01]  /*94c0*/  @P0 STG.E.U16 desc[UR12][R2.64], R120 ;  /* 0x0000007802000986 */ /* 0x0001e2000c10150c */
[----:B------:R-:W-:Y:S01]  /*94d0*/  ISETP.GT.AND P0, PT, R5, 0x8, P5 ;  /* 0x000000080500780c */ /* 0x000fe20002f04270 */
[-C--:B------:R-:W-:Y:S01]  /*94e0*/  FMUL R126, R126, R0.reuse ;  /* 0x000000007e7e7220 */ /* 0x080fe20000400000 */
[----:B------:R-:W-:Y:S01]  /*94f0*/  SHF.L.U64.HI R11, R9, 0x1, R8 ;  /* 0x00000001090b7819 */ /* 0x000fe20000010208 */
[----:B------:R-:W-:Y:S01]  /*9500*/  FMUL R127, R127, R0 ;  /* 0x000000007f7f7220 */ /* 0x000fe20000400000 */
[----:B------:R-:W-:Y:S01]  /*9510*/  LEA R8, P2, R9, R2, 0x1 ;  /* 0x0000000209087211 */ /* 0x000fe200078408ff */
[-C--:B------:R-:W-:Y:S01]  /*9520*/  FMUL R128, R128, R0.reuse ;  /* 0x0000000080807220 */ /* 0x080fe20000400000 */
[----:B------:R-:W-:Y:S01]  /*9530*/  F2FP.BF16.F32.PACK_AB R121, RZ, R121 ;  /* 0x00000079ff79723e */ /* 0x000fe200000010ff */
[----:B------:R-:W-:Y:S01]  /*9540*/  FMUL R129, R129, R0 ;  /* 0x0000000081817220 */ /* 0x000fe20000400000 */
[----:B------:R-:W-:Y:S01]  /*9550*/  F2FP.BF16.F32.PACK_AB R122, RZ, R122 ;  /* 0x0000007aff7a723e */ /* 0x000fe200000010ff */
[----:B------:R-:W-:Y:S01]  /*9560*/  IMAD.X R9, R11, 0x1, R3, P2 ;  /* 0x000000010b097824 */ /* 0x000fe200010e0603 */
[----:B------:R-:W-:Y:S01]  /*9570*/  F2FP.BF16.F32.PACK_AB R123, RZ, R123 ;  /* 0x0000007bff7b723e */ /* 0x000fe200000010ff */
[----:B------:R1:W-:Y:S01]  /*9580*/  @P1 STG.E.U16 desc[UR12][R2.64+0x2], R121 ;  /* 0x0000027902001986 */ /* 0x0003e2000c10150c */
[C---:B------:R-:W-:Y:S01]  /*9590*/  ISETP.GT.AND P6, PT, R7.reuse, 0x8, PT ;  /* 0x000000080700780c */ /* 0x040fe20003fc4270 */
[-C--:B------:R-:W-:Y:S01]  /*95a0*/  FMUL R130, R130, R0.reuse ;  /* 0x0000000082827220 */ /* 0x080fe20000400000 */
[----:B------:R-:W-:Y:S01]  /*95b0*/  ISETP.GT.AND P5, PT, R7, 0x9, PT ;  /* 0x000000090700780c */ /* 0x000fe20003fa4270 */
[----:B------:R-:W-:Y:S01]  /*95c0*/  @P3 STG.E.U16 desc[UR12][R8.64], R122 ;  /* 0x0000007a08003986 */ /* 0x000fe2000c10150c */
[----:B------:R-:W-:Y:S01]  /*95d0*/  ISETP.GT.AND P1, PT, R5, RZ, P6 ;  /* 0x000000ff0500720c */ /* 0x000fe20003724270 */
[----:B------:R-:W-:Y:S01]  /*95e0*/  FMUL R131, R131, R0 ;  /* 0x0000000083837220 */ /* 0x000fe20000400000 */
[C---:B------:R-:W-:Y:S01]  /*95f0*/  ISETP.GT.AND P2, PT, R5.reuse, RZ, P5 ;  /* 0x000000ff0500720c */ /* 0x040fe20002f44270 */
[----:B------:R-:W-:Y:S01]  /*9600*/  @P0 STG.E.U16 desc[UR12][R8.64+0x2], R123 ;  /* 0x0000027b08000986 */ /* 0x000fe2000c10150c */
[----:B------:R-:W-:Y:S01]  /*9610*/  ISETP.GT.AND P0, PT, R5, 0x8, P6 ;  /* 0x000000080500780c */ /* 0x000fe20003704270 */
[----:B------:R-:W-:Y:S01]  /*9620*/  IMAD.SHL.U32 R13, R14, 0x80, RZ ;  /* 0x000000800e0d7824 */ /* 0x000fe200078e00ff */
[----:B------:R-:W-:Y:S01]  /*9630*/  F2FP.BF16.F32.PACK_AB R124, RZ, R124 ;  /* 0x0000007cff7c723e */ /* 0x000fe200000010ff */
[-C--:B------:R-:W-:Y:S01]  /*9640*/  FMUL R132, R132, R0.reuse ;  /* 0x0000000084847220 */ /* 0x080fe20000400000 */
[----:B------:R-:W-:Y:S01]  /*9650*/  F2FP.BF16.F32.PACK_AB R125, RZ, R125 ;  /* 0x0000007dff7d723e */ /* 0x000fe200000010ff */
[----:B------:R-:W-:Y:S01]  /*9660*/  FMUL R133, R133, R0 ;  /* 0x0000000085857220 */ /* 0x000fe20000400000 */
[----:B------:R-:W-:Y:S01]  /*9670*/  F2FP.BF16.F32.PACK_AB R126, RZ, R126 ;  /* 0x0000007eff7e723e */ /* 0x000fe200000010ff */
[-C--:B------:R-:W-:Y:S01]  /*9680*/  FMUL R134, R134, R0.reuse ;  /* 0x0000000086867220 */ /* 0x080fe20000400000 */
[----:B------:R-:W-:Y:S01]  /*9690*/  ISETP.GT.AND P3, PT, R7, 0x10, PT ;  /* 0x000000100700780c */ /* 0x000fe20003f64270 */
[----:B------:R-:W-:Y:S01]  /*96a0*/  @P1 STG.E.U16 desc[UR12][R2.64+0x10], R124 ;  /* 0x0000107c02001986 */ /* 0x000fe2000c10150c */
[----:B------:R-:W-:Y:S01]  /*96b0*/  ISETP.GT.AND P1, PT, R5, 0x8, P5 ;  /* 0x000000080500780c */ /* 0x000fe20002f24270 */
[----:B------:R-:W-:Y:S01]  /*96c0*/  FMUL R135, R135, R0 ;  /* 0x0000000087877220 */ /* 0x000fe20000400000 */
[----:B------:R-:W-:Y:S01]  /*96d0*/  F2FP.BF16.F32.PACK_AB R127, RZ, R127 ;  /* 0x0000007fff7f723e */ /* 0x000fe200000010ff */
[----:B------:R-:W-:Y:S01]  /*96e0*/  @P2 STG.E.U16 desc[UR12][R2.64+0x12], R125 ;  /* 0x0000127d02002986 */ /* 0x000fe2000c10150c */
[----:B------:R-:W-:Y:S01]  /*96f0*/  F2FP.BF16.F32.PACK_AB R128, RZ, R128 ;  /* 0x00000080ff80723e */ /* 0x000fe200000010ff */
[-C--:B------:R-:W-:Y:S01]  /*9700*/  FMUL R136, R136, R0.reuse ;  /* 0x0000000088887220 */ /* 0x080fe20000400000 */
[----:B------:R-:W-:Y:S01]  /*9710*/  ISETP.GT.AND P2, PT, R7, 0x11, PT ;  /* 0x000000110700780c */ /* 0x000fe20003f44270 */
[----:B------:R-:W-:Y:S01]  /*9720*/  @P0 STG.E.U16 desc[UR12][R8.64+0x10], R126 ;  /* 0x0000107e08000986 */ /* 0x000fe2000c10150c */
[----:B------:R-:W-:Y:S01]  /*9730*/  ISETP.GT.AND P0, PT, R5, RZ, P3 ;  /* 0x000000ff0500720c */ /* 0x000fe20001f04270 */
[-C--:B------:R-:W-:Y:S01]  /*9740*/  FMUL R137, R137, R0.reuse ;  /* 0x0000000089897220 */ /* 0x080fe20000400000 */
[----:B------:R-:W-:Y:S01]  /*9750*/  F2FP.BF16.F32.PACK_AB R129, RZ, R129 ;  /* 0x00000081ff81723e */ /* 0x000fe200000010ff */
[----:B------:R-:W-:Y:S01]  /*9760*/  FMUL R138, R138, R0 ;  /* 0x000000008a8a7220 */ /* 0x000fe20000400000 */
[----:B------:R-:W-:Y:S01]  /*9770*/  F2FP.BF16.F32.PACK_AB R130, RZ, R130 ;  /* 0x00000082ff82723e */ /* 0x000fe200000010ff */
[----:B------:R-:W-:Y:S01]  /*9780*/  @P1 STG.E.U16 desc[UR12][R8.64+0x12], R127 ;  /* 0x0000127f08001986 */ /* 0x000fe2000c10150c */
[----:B------:R-:W-:Y:S01]  /*9790*/  F2FP.BF16.F32.PACK_AB R131, RZ, R131 ;  /* 0x00000083ff83723e */ /* 0x000fe200000010ff */
[-C--:B------:R-:W-:Y:S01]  /*97a0*/  FMUL R139, R139, R0.reuse ;  /* 0x000000008b8b7220 */ /* 0x080fe20000400000 */
[----:B------:R-:W-:Y:S01]  /*97b0*/  SHF.L.U64.HI R15, R14, 0x7, R15 ;  /* 0x000000070e0f7819 */ /* 0x000fe2000001020f */
[-C--:B------:R-:W-:Y:S01]  /*97c0*/  FMUL R140, R140, R0.reuse ;  /* 0x000000008c8c7220 */ /* 0x080fe20000400000 */
[----:B------:R-:W-:Y:S01]  /*97d0*/  LOP3.LUT R17, R13, 0x2, RZ, 0xfc, !PT ;  /* 0x000000020d117812 */ /* 0x000fe200078efcff */
[----:B------:R-:W-:Y:S01]  /*97e0*/  FMUL R141, R141, R0 ;  /* 0x000000008d8d7220 */ /* 0x000fe20000400000 */
[----:B------:R-:W-:Y:S01]  /*97f0*/  F2FP.BF16.F32.PACK_AB R132, RZ, R132 ;  /* 0x00000084ff84723e */ /* 0x000fe200000010ff */
[----:B------:R2:W-:Y:S01]  /*9800*/  @P0 STG.E.U16 desc[UR12][R2.64+0x20], R128 ;  /* 0x0000208002000986 */ /* 0x0005e2000c10150c */
[----:B------:R-:W-:Y:S01]  /*9810*/  ISETP.GT.AND P0, PT, R5, RZ, P2 ;  /* 0x000000ff0500720c */ /* 0x000fe20001704270 */
[-C--:B------:R-:W-:Y:S01]  /*9820*/  FMUL R142, R142, R0.reuse ;  /* 0x000000008e8e7220 */ /* 0x080fe20000400000 */
[----:B------:R-:W-:Y:S01]  /*9830*/  ISETP.GT.AND P1, PT, R7, 0x19, PT ;  /* 0x000000190700780c */ /* 0x000fe20003f24270 */
[-C--:B------:R-:W-:Y:S01]  /*9840*/  FMUL R143, R143, R0.reuse ;  /* 0x000000008f8f7220 */ /* 0x080fe20000400000 */
[----:B------:R-:W-:Y:S01]  /*9850*/  F2FP.BF16.F32.PACK_AB R133, RZ, R133 ;  /* 0x00000085ff85723e */ /* 0x000fe200000010ff */
[----:B------:R-:W-:Y:S01]  /*9860*/  FMUL R144, R144, R0 ;  /* 0x0000000090907220 */ /* 0x000fe20000400000 */
[----:B------:R-:W-:Y:S01]  /*9870*/  F2FP.BF16.F32.PACK_AB R134, RZ, R134 ;  /* 0x00000086ff86723e */ /* 0x000fe200000010ff */
[-C--:B------:R-:W-:Y:S01]  /*9880*/  FMUL R145, R145, R0.reuse ;  /* 0x0000000091917220 */ /* 0x080fe20000400000 */
[----:B------:R-:W-:Y:S01]  /*9890*/  F2FP.BF16.F32.PACK_AB R135, RZ, R135 ;  /* 0x00000087ff87723e */ /* 0x000fe200000010ff */
[----:B------:R-:W-:Y:S01]  /*98a0*/  FMUL R146, R146, R0 ;  /* 0x0000000092927220 */ /* 0x000fe20000400000 */
[----:B------:R-:W-:Y:S01]  /*98b0*/  F2FP.BF16.F32.PACK_AB R136, RZ, R136 ;  /* 0x00000088ff88723e */ /* 0x000fe200000010ff */
[-C--:B------:R-:W-:Y:S01]  /*98c0*/  FMUL R147, R147, R0.reuse ;  /* 0x0000000093937220 */ /* 0x080fe20000400000 */
[----:B------:R-:W-:Y:S01]  /*98d0*/  F2FP.BF16.F32.PACK_AB R137, RZ, R137 ;  /* 0x00000089ff89723e */ /* 0x000fe200000010ff */
[----:B------:R3:W-:Y:S01]  /*98e0*/  @P0 STG.E.U16 desc[UR12][R2.64+0x22], R129 ;  /* 0x0000228102000986 */ /* 0x0007e2000c10150c */
[----:B------:R-:W-:Y:S01]  /*98f0*/  ISETP.GT.AND P0, PT, R5, 0x8, P3 ;  /* 0x000000080500780c */ /* 0x000fe20001f04270 */
[----:B------:R-:W-:Y:S01]  /*9900*/  FMUL R148, R148, R0 ;  /* 0x0000000094947220 */ /* 0x000fe20000400000 */
[----:B------:R-:W-:Y:S01]  /*9910*/  F2FP.BF16.F32.PACK_AB R138, RZ, R138 ;  /* 0x0000008aff8a723e */ /* 0x000fe200000010ff */
[-C--:B------:R-:W-:Y:S01]  /*9920*/  FMUL R149, R149, R0.reuse ;  /* 0x0000000095957220 */ /* 0x080fe20000400000 */
[----:B------:R-:W-:Y:S01]  /*9930*/  F2FP.BF16.F32.PACK_AB R139, RZ, R139 ;  /* 0x0000008bff8b723e */ /* 0x000fe200000010ff */
[----:B------:R-:W-:Y:S01]  /*9940*/  FMUL R150, R150, R0 ;  /* 0x0000000096967220 */ /* 0x000fe20000400000 */
[----:B------:R-:W-:Y:S01]  /*9950*/  F2FP.BF16.F32.PACK_AB R140, RZ, R140 ;  /* 0x0000008cff8c723e */ /* 0x000fe200000010ff */
[-C--:B------:R-:W-:Y:S01]  /*9960*/  FMUL R151, R151, R0.reuse ;  /* 0x0000000097977220 */ /* 0x080fe20000400000 */
[----:B------:R-:W-:Y:S01]  /*9970*/  ISETP.GT.AND P5, PT, R7, 0x29, PT ;  /* 0x000000290700780c */ /* 0x000fe20003fa4270 */
[-C--:B------:R-:W-:Y:S01]  /*9980*/  FMUL R88, R88, R0.reuse ;  /* 0x0000000058587220 */ /* 0x080fe20000400000 */
[----:B------:R-:W-:Y:S01]  /*9990*/  F2FP.BF16.F32.PACK_AB R141, RZ, R141 ;  /* 0x0000008dff8d723e */ /* 0x000fe200000010ff */
[----:B------:R-:W-:Y:S01]  /*99a0*/  FMUL R89, R89, R0 ;  /* 0x0000000059597220 */ /* 0x000fe20000400000 */
[----:B------:R-:W-:Y:S01]  /*99b0*/  F2FP.BF16.F32.PACK_AB R142, RZ, R142 ;  /* 0x0000008eff8e723e */ /* 0x000fe200000010ff */
[----:B------:R-:W-:Y:S01]  /*99c0*/  @P0 STG.E.U16 desc[UR12][R8.64+0x20], R130 ;  /* 0x0000208208000986 */ /* 0x000fe2000c10150c */
[----:B------:R-:W-:Y:S01]  /*99d0*/  ISETP.GT.AND P0, PT, R5, 0x8, P2 ;  /* 0x000000080500780c */ /* 0x000fe20001704270 */
[-C--:B------:R-:W-:Y:S01]  /*99e0*/  FMUL R90, R90, R0.reuse ;  /* 0x000000005a5a7220 */ /* 0x080fe20000400000 */
[----:B------:R-:W-:Y:S01]  /*99f0*/  ISETP.GT.AND P2, PT, R7, 0x18, PT ;  /* 0x000000180700780c */ /* 0x000fe20003f44270 */
[-C--:B------:R-:W-:Y:S01]  /*9a00*/  FMUL R91, R91, R0.reuse ;  /* 0x000000005b5b7220 */ /* 0x080fe20000400000 */
[----:B------:R-:W-:Y:S01]  /*9a10*/  F2FP.BF16.F32.PACK_AB R143, RZ, R143 ;  /* 0x0000008fff8f723e */ /* 0x000fe200000010ff */
[-C--:B------:R-:W-:Y:S01]  /*9a20*/  FMUL R92, R92, R0.reuse ;  /* 0x000000005c5c7220 */ /* 0x080fe20000400000 */
[----:B------:R-:W-:Y:S01]  /*9a30*/  ISETP.GT.AND P3, PT, R7, 0x30, PT ;  /* 0x000000300700780c */ /* 0x000fe20003f64270 */
[----:B------:R-:W-:Y:S01]  /*9a40*/  FMUL R93, R93, R0 ;  /* 0x000000005d5d7220 */ /* 0x000fe20000400000 */
[----:B------:R-:W-:Y:S01]  /*9a50*/  F2FP.BF16.F32.PACK_AB R144, RZ, R144 ;  /* 0x00000090ff90723e */ /* 0x000fe200000010ff */
[-C--:B------:R-:W-:Y:S01]  /*9a60*/  FMUL R94, R94, R0.reuse ;  /* 0x000000005e5e7220 */ /* 0x080fe20000400000 */
[----:B------:R-:W-:Y:S01]  /*9a70*/  F2FP.BF16.F32.PACK_AB R145, RZ, R145 ;  /* 0x00000091ff91723e */ /* 0x000fe200000010ff */
[----:B------:R-:W-:Y:S01]  /*9a80*/  FMUL R95, R95, R0 ;  /* 0x000000005f5f7220 */ /* 0x000fe20000400000 */
[----:B------:R-:W-:Y:S01]  /*9a90*/  F2FP.BF16.F32.PACK_AB R146, RZ, R146 ;  /* 0x00000092ff92723e */ /* 0x000fe200000010ff */
[----:B------:R-:W-:Y:S01]  /*9aa0*/  @P0 STG.E.U16 desc[UR12][R8.64+0x22], R131 ;  /* 0x0000228308000986 */ /* 0x000fe2000c10150c */
[----:B------:R-:W-:Y:S01]  /*9ab0*/  IADD3 R10, P0, R13, R2, RZ ;  /* 0x000000020d0a7210 */ /* 0x000fe20007f1e0ff */
[-C--:B------:R-:W-:Y:S01]  /*9ac0*/  FMUL R96, R96, R0.reuse ;  /* 0x0000000060607220 */ /* 0x080fe20000400000 */
[----:B------:R-:W-:Y:S01]  /*9ad0*/  F2FP.BF16.F32.PACK_AB R147, RZ, R147 ;  /* 0x00000093ff93723e */ /* 0x000fe200000010ff */
[----:B------:R-:W-:Y:S01]  /*9ae0*/  FMUL R97, R97, R0 ;  /* 0x0000000061617220 */ /* 0x000fe20000400000 */
[----:B------:R-:W-:Y:S01]  /*9af0*/  F2FP.BF16.F32.PACK_AB R148, RZ, R148 ;  /* 0x00000094ff94723e */ /* 0x000fe200000010ff */
[--C-:B------:R-:W-:Y:S01]  /*9b00*/  IMAD.X R11, R15, 0x1, R3.reuse, P0 ;  /* 0x000000010f0b7824 */ /* 0x100fe200000e0603 */
[----:B0-----:R-:W-:Y:S01]  /*9b10*/  IADD3 R120, P0, R17, R2, RZ ;  /* 0x0000000211787210 */ /* 0x001fe20007f1e0ff */
[-C--:B------:R-:W-:Y:S01]  /*9b20*/  FMUL R98, R98, R0.reuse ;  /* 0x0000000062627220 */ /* 0x080fe20000400000 */
[----:B------:R-:W-:Y:S01]  /*9b30*/  F2FP.BF16.F32.PACK_AB R149, RZ, R149 ;  /* 0x00000095ff95723e */ /* 0x000fe200000010ff */
[----:B------:R-:W-:Y:S01]  /*9b40*/  FMUL R99, R99, R0 ;  /* 0x0000000063637220 */ /* 0x000fe20000400000 */
[----:B------:R-:W-:Y:S01]  /*9b50*/  F2FP.BF16.F32.PACK_AB R150, RZ, R150 ;  /* 0x00000096ff96723e */ /* 0x000fe200000010ff */
[----:B-1----:R-:W-:Y:S01]  /*9b60*/  IMAD.X R121, R15, 0x1, R3, P0 ;  /* 0x000000010f797824 */ /* 0x002fe200000e0603 */
[----:B------:R-:W-:Y:S01]  /*9b70*/  ISETP.GT.AND P0, PT, R5, RZ, P2 ;  /* 0x000000ff0500720c */ /* 0x000fe20001704270 */
[-C--:B------:R-:W-:Y:S01]  /*9b80*/  FMUL R100, R100, R0.reuse ;  /* 0x0000000064647220 */ /* 0x080fe20000400000 */
[----:B------:R-:W-:Y:S01]  /*9b90*/  F2FP.BF16.F32.PACK_AB R151, RZ, R151 ;  /* 0x00000097ff97723e */ /* 0x000fe200000010ff */
[-C--:B------:R-:W-:Y:S01]  /*9ba0*/  FMUL R101, R101, R0.reuse ;  /* 0x0000000065657220 */ /* 0x080fe20000400000 */
[----:B------:R-:W-:Y:S01]  /*9bb0*/  LOP3.LUT R21, R13, 0x10, RZ, 0xfc, !PT ;  /* 0x000000100d157812 */ /* 0x000fe200078efcff */
[----:B------:R-:W-:Y:S01]  /*9bc0*/  FMUL R102, R102, R0 ;  /* 0x0000000066667220 */ /* 0x000fe20000400000 */
[----:B------:R-:W-:Y:S01]  /*9bd0*/  F2FP.BF16.F32.PACK_AB R88, RZ, R88 ;  /* 0x00000058ff58723e */ /* 0x000fe200000010ff */
[-C--:B------:R-:W-:Y:S01]  /*9be0*/  FMUL R103, R103, R0.reuse ;  /* 0x0000000067677220 */ /* 0x080fe20000400000 */
[----:B------:R-:W-:Y:S01]  /*9bf0*/  LOP3.LUT R23, R13, 0x12, RZ, 0xfc, !PT ;  /* 0x000000120d177812 */ /* 0x000fe200078efcff */
[-C--:B------:R-:W-:Y:S01]  /*9c00*/  FMUL R104, R104, R0.reuse ;  /* 0x0000000068687220 */ /* 0x080fe20000400000 */
[----:B------:R-:W-:Y:S01]  /*9c10*/  F2FP.BF16.F32.PACK_AB R89, RZ, R89 ;  /* 0x00000059ff59723e */ /* 0x000fe200000010ff */
[----:B------:R-:W-:Y:S01]  /*9c20*/  FMUL R105, R105, R0 ;  /* 0x0000000069697220 */ /* 0x000fe20000400000 */
[----:B------:R-:W-:Y:S01]  /*9c30*/  F2FP.BF16.F32.PACK_AB R90, RZ, R90 ;  /* 0x0000005aff5a723e */ /* 0x000fe200000010ff */
[----:B------:R-:W-:Y:S01]  /*9c40*/  @P0 STG.E.U16 desc[UR12][R2.64+0x30], R132 ;  /* 0x0000308402000986 */ /* 0x000fe2000c10150c */
[----:B------:R-:W-:Y:S01]  /*9c50*/  ISETP.GT.AND P0, PT, R5, RZ, P1 ;  /* 0x000000ff0500720c */ /* 0x000fe20000f04270 */
[-C--:B------:R-:W-:Y:S01]  /*9c60*/  FMUL R106, R106, R0.reuse ;  /* 0x000000006a6a7220 */ /* 0x080fe20000400000 */
[----:B------:R-:W-:Y:S01]  /*9c70*/  F2FP.BF16.F32.PACK_AB R91, RZ, R91 ;  /* 0x0000005bff5b723e */ /* 0x000fe200000010ff */
[----:B------:R-:W-:Y:S01]  /*9c80*/  FMUL R107, R107, R0 ;  /* 0x000000006b6b7220 */ /* 0x000fe20000400000 */
[----:B------:R-:W-:Y:S01]  /*9c90*/  F2FP.BF16.F32.PACK_AB R92, RZ, R92 ;  /* 0x0000005cff5c723e */ /* 0x000fe200000010ff */
[-C--:B------:R-:W-:Y:S01]  /*9ca0*/  FMUL R108, R108, R0.reuse ;  /* 0x000000006c6c7220 */ /* 0x080fe20000400000 */
[----:B------:R-:W-:Y:S01]  /*9cb0*/  PRMT R4, R91, 0x7610, R4 ;  /* 0x000076105b047816 */ /* 0x000fe20000000004 */
[-C--:B------:R-:W-:Y:S01]  /*9cc0*/  FMUL R109, R109, R0.reuse ;  /* 0x000000006d6d7220 */ /* 0x080fe20000400000 */
[----:B------:R-:W-:Y:S01]  /*9cd0*/  LOP3.LUT R91, R13, 0x22, RZ, 0xfc, !PT ;  /* 0x000000220d5b7812 */ /* 0x000fe200078efcff */
        /* <DEDUP_REMOVED lines=18> */
[----:B------:R-:W-:Y:S01]  /*9e00*/  @P0 STG.E.U16 desc[UR12][R8.64+0x30], R134 ;  /* 0x0000308608000986 */ /* 0x000fe2000c10150c */
[----:B------:R-:W-:Y:S01]  /*9e10*/  ISETP.GT.AND P0, PT, R5, 0x8, P1 ;  /* 0x000000080500780c */ /* 0x000fe20000f04270 */
        /* <DEDUP_REMOVED lines=125> */
[----:B------:R-:W-:Y:S01]  /*a5f0*/  ISETP.GT.AND P0, PT, R5, RZ, P3 ;  /* 0x000000ff0500720c */ /* 0x000fe20001f04270 */
        /* <DEDUP_REMOVED lines=24> */
[----:B------:R-:W-:Y:S01]  /*a780*/  FMUL R0, R55, R0 ;  /* 0x0000000037007220 */ /* 0x000fe20000400000 */
[----:B------:R-:W-:Y:S01]  /*a790*/  F2FP.BF16.F32.PACK_AB R33, RZ, R33 ;  /* 0x00000021ff21723e */ /* 0x000fe200000010ff */
[----:B------:R-:W-:Y:S01]  /*a7a0*/  @P0 STG.E.U16 desc[UR12][R2.64+0x62], R145 ;  /* 0x0000629102000986 */ /* 0x000fe2000c10150c */
[----:B------:R-:W-:-:S02]  /*a7b0*/  ISETP.GT.AND P0, PT, R5, 0x8, P3 ;  /* 0x000000080500780c */ /* 0x000fc40001f04270 */
[----:B------:R-:W-:Y:S02]  /*a7c0*/  F2FP.BF16.F32.PACK_AB R34, RZ, R34 ;  /* 0x00000022ff22723e */ /* 0x000fe400000010ff */
[----:B------:R-:W-:Y:S02]  /*a7d0*/  F2FP.BF16.F32.PACK_AB R35, RZ, R35 ;  /* 0x00000023ff23723e */ /* 0x000fe400000010ff */
[----:B------:R-:W-:Y:S02]  /*a7e0*/  F2FP.BF16.F32.PACK_AB R36, RZ, R36 ;  /* 0x00000024ff24723e */ /* 0x000fe400000010ff */
[----:B------:R-:W-:Y:S02]  /*a7f0*/  F2FP.BF16.F32.PACK_AB R37, RZ, R37 ;  /* 0x00000025ff25723e */ /* 0x000fe400000010ff */
[----:B------:R-:W-:Y:S02]  /*a800*/  F2FP.BF16.F32.PACK_AB R38, RZ, R38 ;  /* 0x00000026ff26723e */ /* 0x000fe400000010ff */
        /* <DEDUP_REMOVED lines=10> */
[----:B------:R-:W-:-:S02]  /*a8b0*/  ISETP.GT.AND P0, PT, R5, RZ, P2 ;  /* 0x000000ff0500720c */ /* 0x000fc40001704270 */
[----:B------:R-:W-:Y:S02]  /*a8c0*/  F2FP.BF16.F32.PACK_AB R46, RZ, R46 ;  /* 0x0000002eff2e723e */ /* 0x000fe400000010ff */
[----:B------:R-:W-:Y:S02]  /*a8d0*/  F2FP.BF16.F32.PACK_AB R47, RZ, R47 ;  /* 0x0000002fff2f723e */ /* 0x000fe400000010ff */
[----:B------:R-:W-:Y:S02]  /*a8e0*/  F2FP.BF16.F32.PACK_AB R48, RZ, R48 ;  /* 0x00000030ff30723e */ /* 0x000fe400000010ff */
[----:B------:R-:W-:Y:S02]  /*a8f0*/  F2FP.BF16.F32.PACK_AB R49, RZ, R49 ;  /* 0x00000031ff31723e */ /* 0x000fe400000010ff */
[----:B------:R-:W-:Y:S02]  /*a900*/  F2FP.BF16.F32.PACK_AB R50, RZ, R50 ;  /* 0x00000032ff32723e */ /* 0x000fe400000010ff */
[----:B------:R-:W-:Y:S01]  /*a910*/  F2FP.BF16.F32.PACK_AB R51, RZ, R51 ;  /* 0x00000033ff33723e */ /* 0x000fe200000010ff */
[----:B------:R-:W-:Y:S01]  /*a920*/  @P0 STG.E.U16 desc[UR12][R2.64+0x70], R148 ;  /* 0x0000709402000986 */ /* 0x000fe2000c10150c */
[----:B------:R-:W-:-:S02]  /*a930*/  ISETP.GT.AND P0, PT, R7, 0x39, PT ;  /* 0x000000390700780c */ /* 0x000fc40003f04270 */
[----:B------:R-:W-:Y:S02]  /*a940*/  F2FP.BF16.F32.PACK_AB R52, RZ, R52 ;  /* 0x00000034ff34723e */ /* 0x000fe400000010ff */
[----:B------:R-:W-:Y:S02]  /*a950*/  ISETP.GT.AND P6, PT, R5, RZ, P0 ;  /* 0x000000ff0500720c */ /* 0x000fe400007c4270 */
[----:B------:R-:W-:Y:S02]  /*a960*/  F2FP.BF16.F32.PACK_AB R53, RZ, R53 ;  /* 0x00000035ff35723e */ /* 0x000fe400000010ff */
[----:B------:R-:W-:-:S09]  /*a970*/  F2FP.BF16.F32.PACK_AB R54, RZ, R54 ;  /* 0x00000036ff36723e */ /* 0x000fd200000010ff */
[----:B------:R-:W-:Y:S01]  /*a980*/  @P6 STG.E.U16 desc[UR12][R2.64+0x72], R149 ;  /* 0x0000729502006986 */ /* 0x000fe2000c10150c */
[----:B------:R-:W-:-:S13]  /*a990*/  ISETP.GT.AND P6, PT, R5, 0x8, P2 ;  /* 0x000000080500780c */ /* 0x000fda00017c4270 */
[----:B------:R-:W-:Y:S01]  /*a9a0*/  @P6 STG.E.U16 desc[UR12][R8.64+0x70], R150 ;  /* 0x0000709608006986 */ /* 0x000fe2000c10150c */
[----:B------:R-:W-:-:S13]  /*a9b0*/  ISETP.GT.AND P6, PT, R5, 0x8, P0 ;  /* 0x000000080500780c */ /* 0x000fda00007c4270 */
[----:B------:R-:W-:Y:S01]  /*a9c0*/  @P6 STG.E.U16 desc[UR12][R8.64+0x72], R151 ;  /* 0x0000729708006986 */ /* 0x000fe2000c10150c */
[----:B--2---:R-:W-:-:S05]  /*a9d0*/  IADD3 R128, P6, R21, R2, RZ ;  /* 0x0000000215807210 */ /* 0x004fca0007fde0ff */
[----:B---3--:R-:W-:Y:S01]  /*a9e0*/  IMAD.X R129, R15, 0x1, R3, P6 ;  /* 0x000000010f817824 */ /* 0x008fe200030e0603 */
[----:B------:R-:W-:-:S13]  /*a9f0*/  ISETP.GT.AND P6, PT, R5, 0x40, P4 ;  /* 0x000000400500780c */ /* 0x000fda00027c4270 */
[----:B------:R-:W-:Y:S01]  /*aa00*/  @P6 STG.E.U16 desc[UR12][R10.64], R88 ;  /* 0x000000580a006986 */ /* 0x000fe2000c10150c */
[----:B------:R-:W-:-:S05]  /*aa10*/  IADD3 R122, P6, R23, R2, RZ ;  /* 0x00000002177a7210 */ /* 0x000fca0007fde0ff */
[----:B------:R-:W-:Y:S01]  /*aa20*/  IMAD.X R123, R15, 0x1, R3, P6 ;  /* 0x000000010f7b7824 */ /* 0x000fe200030e0603 */
[----:B------:R-:W-:-:S04]  /*aa30*/  ISETP.GT.AND P6, PT, R7, 0x1, PT ;  /* 0x000000010700780c */ /* 0x000fc80003fc4270 */
[----:B------:R-:W-:-:S13]  /*aa40*/  ISETP.GT.AND P6, PT, R5, 0x40, P6 ;  /* 0x000000400500780c */ /* 0x000fda00037c4270 */
[----:B------:R0:W-:Y:S01]  /*aa50*/  @P6 STG.E.U16 desc[UR12][R120.64], R89 ;  /* 0x0000005978006986 */ /* 0x0001e2000c10150c */
[----:B------:R-:W-:-:S05]  /*aa60*/  IADD3 R18, P6, R13, R8, RZ ;  /* 0x000000080d127210 */ /* 0x000fca0007fde0ff */
[----:B------:R-:W-:Y:S01]  /*aa70*/  IMAD.X R19, R15, 0x1, R9, P6 ;  /* 0x000000010f137824 */ /* 0x000fe200030e0609 */
[----:B------:R-:W-:Y:S02]  /*aa80*/  ISETP.GT.AND P6, PT, R5, 0x48, P4 ;  /* 0x000000480500780c */ /* 0x000fe400027c4270 */
[----:B0-----:R-:W-:-:S11]  /*aa90*/  LOP3.LUT R89, R13, 0x20, RZ, 0xfc, !PT ;  /* 0x000000200d597812 */ /* 0x001fd600078efcff */
        /* <DEDUP_REMOVED lines=8> */
[----:B------:R-:W-:-:S04]  /*ab20*/  ISETP.GT.AND P6, PT, R7, 0x8, PT ;  /* 0x000000080700780c */ /* 0x000fc80003fc4270 */
[----:B------:R-:W-:Y:S02]  /*ab30*/  ISETP.GT.AND P6, PT, R5, 0x40, P6 ;  /* 0x000000400500780c */ /* 0x000fe400037c4270 */
[----:B0-----:R-:W-:Y:S02]  /*ab40*/  PRMT R4, R95, 0x7610, R4 ;  /* 0x000076105f047816 */ /* 0x001fe40000000004 */
[----:B------:R-:W-:-:S09]  /*ab50*/  LOP3.LUT R95, R13, 0x32, RZ, 0xfc, !PT ;  /* 0x000000320d5f7812 */ /* 0x000fd200078efcff */
        /* <DEDUP_REMOVED lines=105> */
[----:B------:R-:W-:-:S13]  /*b1f0*/  ISETP.GT.AND P6, PT, R5, 0x48, P5 ;  /* 0x000000480500780c */ /* 0x000fda0002fc4270 */
[----:B------:R0:W-:Y:S01]  /*b200*/  @P6 STG.E.U16 desc[UR12][R126.64], R4 ;  /* 0x000000047e006986 */ /* 0x0001e2000c10150c */
[----:B------:R-:W-:-:S05]  /*b210*/  IADD3 R122, P6, R109, R2, RZ ;  /* 0x000000026d7a7210 */ /* 0x000fca0007fde0ff */
[----:B------:R-:W-:Y:S01]  /*b220*/  IMAD.X R123, R15, 0x1, R3, P6 ;  /* 0x000000010f7b7824 */ /* 0x000fe200030e0603 */
[----:B------:R-:W-:Y:S02]  /*b230*/  ISETP.GT.AND P6, PT, R5, 0x40, P3 ;  /* 0x000000400500780c */ /* 0x000fe40001fc4270 */
[----:B0-----:R-:W-:-:S11]  /*b240*/  PRMT R4, R114, 0x7610, R4 ;  /* 0x0000761072047816 */ /* 0x001fd60000000004 */
[----:B------:R0:W-:Y:S01]  /*b250*/  @P6 STG.E.U16 desc[UR12][R124.64], R112 ;  /* 0x000000707c006986 */ /* 0x0001e2000c10150c */
[----:B------:R-:W-:-:S05]  /*b260*/  IADD3 R128, P6, R111, R2, RZ ;  /* 0x000000026f807210 */ /* 0x000fca0007fde0ff */
[----:B------:R-:W-:Y:S01]  /*b270*/  IMAD.X R129, R15, 0x1, R3, P6 ;  /* 0x000000010f817824 */ /* 0x000fe200030e0603 */
[----:B------:R-:W-:-:S13]  /*b280*/  ISETP.GT.AND P6, PT, R5, 0x40, P1 ;  /* 0x000000400500780c */ /* 0x000fda0000fc4270 */
[----:B------:R1:W-:Y:S01]  /*b290*/  @P6 STG.E.U16 desc[UR12][R120.64], R113 ;  /* 0x0000007178006986 */ /* 0x0003e2000c10150c */
[----:B------:R-:W-:-:S05]  /*b2a0*/  IADD3 R2, P6, R105, R8, RZ ;  /* 0x0000000869027210 */ /* 0x000fca0007fde0ff */
[----:B------:R-:W-:Y:S01]  /*b2b0*/  IMAD.X R3, R15, 0x1, R9, P6 ;  /* 0x000000010f037824 */ /* 0x000fe200030e0609 */
[----:B------:R-:W-:-:S13]  /*b2c0*/  ISETP.GT.AND P6, PT, R5, 0x48, P3 ;  /* 0x000000480500780c */ /* 0x000fda0001fc4270 */
[----:B------:R-:W-:Y:S01]  /*b2d0*/  @P6 STG.E.U16 desc[UR12][R2.64], R4 ;  /* 0x0000000402006986 */ /* 0x000fe2000c10150c */
[----:B0-----:R-:W-:-:S05]  /*b2e0*/  IADD3 R112, P6, R107, R8, RZ ;  /* 0x000000086b707210 */ /* 0x001fca0007fde0ff */
[----:B-1----:R-:W-:Y:S01]  /*b2f0*/  IMAD.X R113, R15, 0x1, R9, P6 ;  /* 0x000000010f717824 */ /* 0x002fe200030e0609 */
[----:B------:R-:W-:-:S13]  /*b300*/  ISETP.GT.AND P6, PT, R5, 0x48, P1 ;  /* 0x000000480500780c */ /* 0x000fda0000fc4270 */
[----:B------:R0:W-:Y:S01]  /*b310*/  @P6 STG.E.U16 desc[UR12][R112.64], R115 ;  /* 0x0000007370006986 */ /* 0x0001e2000c10150c */
[----:B------:R-:W-:-:S05]  /*b320*/  IADD3 R114, P6, R109, R8, RZ ;  /* 0x000000086d727210 */ /* 0x000fca0007fde0ff */
[----:B0-----:R-:W-:Y:S01]  /*b330*/  IMAD.X R115, R15, 0x1, R9, P6 ;  /* 0x000000010f737824 */ /* 0x001fe200030e0609 */
[----:B------:R-:W-:-:S13]  /*b340*/  ISETP.GT.AND P6, PT, R5, 0x40, P2 ;  /* 0x000000400500780c */ /* 0x000fda00017c4270 */
        /* <DEDUP_REMOVED lines=13> */
[----:B0-----:R-:W-:-:S05]  /*b420*/  IADD3 R116, P6, R21, R10, RZ ;  /* 0x0000000a15747210 */ /* 0x001fca0007fde0ff */
[----:B-1----:R-:W-:Y:S01]  /*b430*/  IMAD.X R117, R15, 0x1, R11, P6 ;  /* 0x000000010f757824 */ /* 0x002fe200030e060b */
[----:B------:R-:W-:-:S13]  /*b440*/  ISETP.GT.AND P6, PT, R5, 0x80, P4 ;  /* 0x000000800500780c */ /* 0x000fda00027c4270 */
[----:B------:R0:W-:Y:S01]  /*b450*/  @P6 STG.E.U16 desc[UR12][R2.64], R56 ;  /* 0x0000003802006986 */ /* 0x0001e2000c10150c */
[----:B--2---:R-:W-:-:S05]  /*b460*/  IADD3 R114, P6, R23, R10, RZ ;  /* 0x0000000a17727210 */ /* 0x004fca0007fde0ff */
[----:B------:R-:W-:Y:S01]  /*b470*/  IMAD.X R115, R15, 0x1, R11, P6 ;  /* 0x000000010f737824 */ /* 0x000fe200030e060b */
[----:B------:R-:W-:-:S04]  /*b480*/  ISETP.GT.AND P6, PT, R7, 0x1, PT ;  /* 0x000000010700780c */ /* 0x000fc80003fc4270 */
[----:B------:R-:W-:-:S13]  /*b490*/  ISETP.GT.AND P6, PT, R5, 0x80, P6 ;  /* 0x000000800500780c */ /* 0x000fda00037c4270 */
[----:B------:R1:W-:Y:S01]  /*b4a0*/  @P6 STG.E.U16 desc[UR12][R112.64], R57 ;  /* 0x0000003970006986 */ /* 0x0003e2000c10150c */
[----:B---3--:R-:W-:-:S05]  /*b4b0*/  IADD3 R8, P6, R13, R18, RZ ;  /* 0x000000120d087210 */ /* 0x008fca0007fde0ff */
[----:B------:R-:W-:Y:S01]  /*b4c0*/  IMAD.X R9, R15, 0x1, R19, P6 ;  /* 0x000000010f097824 */ /* 0x000fe200030e0613 */
[----:B------:R-:W-:-:S13]  /*b4d0*/  ISETP.GT.AND P6, PT, R5, 0x88, P4 ;  /* 0x000000880500780c */ /* 0x000fda00027c4270 */
[----:B------:R-:W-:Y:S01]  /*b4e0*/  @P6 STG.E.U16 desc[UR12][R8.64], R58 ;  /* 0x0000003a08006986 */ /* 0x000fe2000c10150c */
[----:B0-----:R-:W-:-:S05]  /*b4f0*/  IADD3 R56, P6, R17, R18, RZ ;  /* 0x0000001211387210 */ /* 0x001fca0007fde0ff */
[----:B-1----:R-:W-:Y:S01]  /*b500*/  IMAD.X R57, R15, 0x1, R19, P6 ;  /* 0x000000010f397824 */ /* 0x002fe200030e0613 */
[----:B------:R-:W-:-:S04]  /*b510*/  ISETP.GT.AND P6, PT, R7, 0x1, PT ;  /* 0x000000010700780c */ /* 0x000fc80003fc4270 */
[----:B------:R-:W-:-:S13]  /*b520*/  ISETP.GT.AND P6, PT, R5, 0x88, P6 ;  /* 0x000000880500780c */ /* 0x000fda00037c4270 */
[----:B------:R0:W-:Y:S01]  /*b530*/  @P6 STG.E.U16 desc[UR12][R56.64], R59 ;  /* 0x0000003b38006986 */ /* 0x0001e2000c10150c */
        /* <DEDUP_REMOVED lines=10> */
[----:B0-----:R-:W-:-:S05]  /*b5e0*/  IADD3 R56, P6, R21, R18, RZ ;  /* 0x0000001215387210 */ /* 0x001fca0007fde0ff */
        /* <DEDUP_REMOVED lines=9> */
[----:B-1----:R-:W-:-:S05]  /*b680*/  IADD3 R60, P6, R93, R10, RZ ;  /* 0x0000000a5d3c7210 */ /* 0x002fca0007fde0ff */
[----:B--2---:R-:W-:Y:S01]  /*b690*/  IMAD.X R61, R15, 0x1, R11, P6 ;  /* 0x000000010f3d7824 */ /* 0x004fe200030e060b */
[----:B------:R-:W-:-:S04]  /*b6a0*/  ISETP.GT.AND P6, PT, R7, 0x10, PT ;  /* 0x000000100700780c */ /* 0x000fc80003fc4270 */
[----:B------:R-:W-:-:S13]  /*b6b0*/  ISETP.GT.AND P6, PT, R5, 0x80, P6 ;  /* 0x000000800500780c */ /* 0x000fda00037c4270 */
[----:B------:R1:W-:Y:S01]  /*b6c0*/  @P6 STG.E.U16 desc[UR12][R112.64], R64 ;  /* 0x0000004070006986 */ /* 0x0003e2000c10150c */
[----:B0-----:R-:W-:-:S05]  /*b6d0*/  IADD3 R62, P6, R95, R10, RZ ;  /* 0x0000000a5f3e7210 */ /* 0x001fca0007fde0ff */
[----:B---3--:R-:W-:Y:S01]  /*b6e0*/  IMAD.X R63, R15, 0x1, R11, P6 ;  /* 0x000000010f3f7824 */ /* 0x008fe200030e060b */
        /* <DEDUP_REMOVED lines=14> */
[----:B0-----:R-:W-:Y:S01]  /*b7d0*/  IMAD.X R65, R15, 0x1, R11, P6 ;  /* 0x000000010f417824 */ /* 0x001fe200030e060b */
[----:B------:R-:W-:-:S04]  /*b7e0*/  ISETP.GT.AND P6, PT, R7, 0x18, PT ;  /* 0x000000180700780c */ /* 0x000fc80003fc4270 */
[----:B------:R-:W-:-:S13]  /*b7f0*/  ISETP.GT.AND P6, PT, R5, 0x80, P6 ;  /* 0x000000800500780c */ /* 0x000fda00037c4270 */
[----:B------:R0:W-:Y:S01]  /*b800*/  @P6 STG.E.U16 desc[UR12][R60.64], R68 ;  /* 0x000000443c006986 */ /* 0x0001e2000c10150c */
[----:B--2---:R-:W-:-:S05]  /*b810*/  IADD3 R66, P6, R99, R10, RZ ;  /* 0x0000000a63427210 */ /* 0x004fca0007fde0ff */
        /* <DEDUP_REMOVED lines=19> */
[----:B-1----:R-:W-:-:S05]  /*b950*/  IADD3 R62, P6, R103, R10, RZ ;  /* 0x0000000a673e7210 */ /* 0x002fca0007fde0ff */
[----:B------:R-:W-:Y:S01]  /*b960*/  IMAD.X R63, R15, 0x1, R11, P6 ;  /* 0x000000010f3f7824 */ /* 0x000fe200030e060b */
[----:B------:R-:W-:-:S04]  /*b970*/  ISETP.GT.AND P6, PT, R7, 0x21, PT ;  /* 0x000000210700780c */ /* 0x000fc80003fc4270 */
        /* <DEDUP_REMOVED lines=29> */
[----:B------:R3:W-:Y:S01]  /*bb50*/  @P6 STG.E.U16 desc[UR12][R58.64], R79 ;  /* 0x0000004f3a006986 */ /* 0x0007e2000c10150c */
[----:B0-----:R-:W-:-:S05]  /*bb60*/  IADD3 R60, P6, R109, R10, RZ ;  /* 0x0000000a6d3c7210 */ /* 0x001fca0007fde0ff */
[----:B------:R-:W-:Y:S01]  /*bb70*/  IMAD.X R61, R15, 0x1, R11, P6 ;  /* 0x000000010f3d7824 */ /* 0x000fe200030e060b */
[----:B------:R-:W-:-:S13]  /*bb80*/  ISETP.GT.AND P6, PT, R5, 0x80, P3 ;  /* 0x000000800500780c */ /* 0x000fda0001fc4270 */
[----:B------:R-:W-:Y:S01]  /*bb90*/  @P6 STG.E.U16 desc[UR12][R64.64], R80 ;  /* 0x0000005040006986 */ /* 0x000fe2000c10150c */
[----:B-1----:R-:W-:-:S05]  /*bba0*/  IADD3 R62, P6, R111, R10, RZ ;  /* 0x0000000a6f3e7210 */ /* 0x002fca0007fde0ff */
[----:B------:R-:W-:Y:S01]  /*bbb0*/  IMAD.X R63, R15, 0x1, R11, P6 ;  /* 0x000000010f3f7824 */ /* 0x000fe200030e060b */
[----:B------:R-:W-:-:S13]  /*bbc0*/  ISETP.GT.AND P6, PT, R5, 0x80, P1 ;  /* 0x000000800500780c */ /* 0x000fda0000fc4270 */
[----:B------:R-:W-:Y:S01]  /*bbd0*/  @P6 STG.E.U16 desc[UR12][R66.64], R81 ;  /* 0x0000005142006986 */ /* 0x000fe2000c10150c */
[----:B------:R-:W-:-:S05]  /*bbe0*/  IADD3 R10, P6, R105, R18, RZ ;  /* 0x00000012690a7210 */ /* 0x000fca0007fde0ff */
[----:B------:R-:W-:Y:S01]  /*bbf0*/  IMAD.X R11, R15, 0x1, R19, P6 ;  /* 0x000000010f0b7824 */ /* 0x000fe200030e0613 */
[----:B------:R-:W-:-:S13]  /*bc00*/  ISETP.GT.AND P6, PT, R5, 0x88, P3 ;  /* 0x000000880500780c */ /* 0x000fda0001fc4270 */
[----:B------:R0:W-:Y:S01]  /*bc10*/  @P6 STG.E.U16 desc[UR12][R10.64], R82 ;  /* 0x000000520a006986 */ /* 0x0001e2000c10150c */
[----:B--2---:R-:W-:-:S05]  /*bc20*/  IADD3 R56, P6, R107, R18, RZ ;  /* 0x000000126b387210 */ /* 0x004fca0007fde0ff */
[----:B------:R-:W-:Y:S01]  /*bc30*/  IMAD.X R57, R15, 0x1, R19, P6 ;  /* 0x000000010f397824 */ /* 0x000fe200030e0613 */
        /* <DEDUP_REMOVED lines=10> */
[----:B------:R-:W-:-:S05]  /*bce0*/  IADD3 R18, P6, R13, R2, RZ ;  /* 0x000000020d127210 */ /* 0x000fca0007fde0ff */
[----:B------:R-:W-:Y:S01]  /*bcf0*/  IMAD.X R19, R15, 0x1, R3, P6 ;  /* 0x000000010f137824 */ /* 0x000fe200030e0603 */
        /* <DEDUP_REMOVED lines=8> */
[C---:B------:R-:W-:Y:S02]  /*bd80*/  ISETP.GT.AND P6, PT, R5.reuse, 0xc0, P4 ;  /* 0x000000c00500780c */ /* 0x040fe400027c4270 */
[----:B------:R-:W-:-:S11]  /*bd90*/  ISETP.GT.AND P4, PT, R5, 0xc8, P4 ;  /* 0x000000c80500780c */ /* 0x000fd60002784270 */
[----:B------:R2:W-:Y:S01]  /*bda0*/  @P6 STG.E.U16 desc[UR12][R18.64], R24 ;  /* 0x0000001812006986 */ /* 0x0005e2000c10150c */
[----:B0-----:R-:W-:-:S05]  /*bdb0*/  IADD3 R58, P6, R23, R2, RZ ;  /* 0x00000002173a7210 */ /* 0x001fca0007fde0ff */
[----:B------:R-:W-:Y:S01]  /*bdc0*/  IMAD.X R59, R15, 0x1, R3, P6 ;  /* 0x000000010f3b7824 */ /* 0x000fe200030e0603 */
[----:B------:R-:W-:-:S04]  /*bdd0*/  ISETP.GT.AND P6, PT, R7, 0x1, PT ;  /* 0x000000010700780c */ /* 0x000fc80003fc4270 */
[----:B------:R-:W-:-:S13]  /*bde0*/  ISETP.GT.AND P6, PT, R5, 0xc0, P6 ;  /* 0x000000c00500780c */ /* 0x000fda00037c4270 */
[----:B------:R-:W-:Y:S01]  /*bdf0*/  @P6 STG.E.U16 desc[UR12][R56.64], R25 ;  /* 0x0000001938006986 */ /* 0x000fe2000c10150c */
[----:B-1----:R-:W-:-:S05]  /*be00*/  IADD3 R10, P6, R13, R8, RZ ;  /* 0x000000080d0a7210 */ /* 0x002fca0007fde0ff */
[----:B------:R-:W-:Y:S01]  /*be10*/  IMAD.X R11, R15, 0x1, R9, P6 ;  /* 0x000000010f0b7824 */ /* 0x000fe200030e0609 */
[----:B------:R-:W-:-:S04]  /*be20*/  ISETP.GT.AND P6, PT, R7, 0x1, PT ;  /* 0x000000010700780c */ /* 0x000fc80003fc4270 */
[----:B------:R0:W-:Y:S01]  /*be30*/  @P4 STG.E.U16 desc[UR12][R10.64], R26 ;  /* 0x0000001a0a004986 */ /* 0x0001e2000c10150c */
[----:B------:R-:W-:-:S05]  /*be40*/  IADD3 R12, P4, R17, R8, RZ ;  /* 0x00000008110c7210 */ /* 0x000fca0007f9e0ff */
[----:B------:R-:W-:Y:S01]  /*be50*/  IMAD.X R13, R15, 0x1, R9, P4 ;  /* 0x000000010f0d7824 */ /* 0x000fe200020e0609 */
[----:B------:R-:W-:Y:S02]  /*be60*/  ISETP.GT.AND P4, PT, R5, 0xc8, P6 ;  /* 0x000000c80500780c */ /* 0x000fe40003784270 */
[----:B------:R-:W-:-:S11]  /*be70*/  ISETP.GT.AND P6, PT, R7, 0x8, PT ;  /* 0x000000080700780c */ /* 0x000fd60003fc4270 */
[----:B------:R1:W-:Y:S01]  /*be80*/  @P4 STG.E.U16 desc[UR12][R12.64], R27 ;  /* 0x0000001b0c004986 */ /* 0x0003e2000c10150c */
[----:B------:R-:W-:-:S05]  /*be90*/  IADD3 R16, P4, R89, R2, RZ ;  /* 0x0000000259107210 */ /* 0x000fca0007f9e0ff */
[----:B------:R-:W-:Y:S01]  /*bea0*/  IMAD.X R17, R15, 0x1, R3, P4 ;  /* 0x000000010f117824 */ /* 0x000fe200020e0603 */
[----:B------:R-:W-:Y:S02]  /*beb0*/  ISETP.GT.AND P4, PT, R5, 0xc0, P6 ;  /* 0x000000c00500780c */ /* 0x000fe40003784270 */
[----:B------:R-:W-:-:S11]  /*bec0*/  ISETP.GT.AND P6, PT, R7, 0x9, PT ;  /* 0x000000090700780c */ /* 0x000fd60003fc4270 */
[----:B------:R-:W-:Y:S01]  /*bed0*/  @P4 STG.E.U16 desc[UR12][R60.64], R28 ;  /* 0x0000001c3c004986 */ /* 0x000fe2000c10150c */
[----:B--2---:R-:W-:-:S05]  /*bee0*/  IADD3 R18, P4, R91, R2, RZ ;  /* 0x000000025b127210 */ /* 0x004fca0007f9e0ff */
[----:B------:R-:W-:Y:S01]  /*bef0*/  IMAD.X R19, R15, 0x1, R3, P4 ;  /* 0x000000010f137824 */ /* 0x000fe200020e0603 */
[----:B------:R-:W-:-:S13]  /*bf00*/  ISETP.GT.AND P4, PT, R5, 0xc0, P6 ;  /* 0x000000c00500780c */ /* 0x000fda0003784270 */
[----:B------:R-:W-:Y:S01]  /*bf10*/  @P4 STG.E.U16 desc[UR12][R58.64], R29 ;  /* 0x0000001d3a004986 */ /* 0x000fe2000c10150c */
[----:B0-----:R-:W-:-:S05]  /*bf20*/  IADD3 R10, P4, R21, R8, RZ ;  /* 0x00000008150a7210 */ /* 0x001fca0007f9e0ff */
[----:B------:R-:W-:Y:S01]  /*bf30*/  IMAD.X R11, R15, 0x1, R9, P4 ;  /* 0x000000010f0b7824 */ /* 0x000fe200020e0609 */
[----:B------:R-:W-:-:S04]  /*bf40*/  ISETP.GT.AND P4, PT, R7, 0x8, PT ;  /* 0x000000080700780c */ /* 0x000fc80003f84270 */
[----:B------:R-:W-:-:S13]  /*bf50*/  ISETP.GT.AND P4, PT, R5, 0xc8, P4 ;  /* 0x000000c80500780c */ /* 0x000fda0002784270 */
[----:B------:R0:W-:Y:S01]  /*bf60*/  @P4 STG.E.U16 desc[UR12][R10.64], R30 ;  /* 0x0000001e0a004986 */ /* 0x0001e2000c10150c */
[----:B-1----:R-:W-:-:S05]  /*bf70*/  IADD3 R12, P4, R23, R8, RZ ;  /* 0x00000008170c7210 */ /* 0x002fca0007f9e0ff */
        /* <DEDUP_REMOVED lines=23> */
[----:B--2---:R-:W-:-:S05]  /*c0f0*/  IADD3 R16, P4, R97, R2, RZ ;  /* 0x0000000261107210 */ /* 0x004fca0007f9e0ff */
[----:B------:R-:W-:Y:S01]  /*c100*/  IMAD.X R17, R15, 0x1, R3, P4 ;  /* 0x000000010f117824 */ /* 0x000fe200020e0603 */
[----:B------:R-:W-:Y:S02]  /*c110*/  ISETP.GT.AND P4, PT, R5, 0xc0, P6 ;  /* 0x000000c00500780c */ /* 0x000fe40003784270 */
[----:B------:R-:W-:-:S11]  /*c120*/  ISETP.GT.AND P6, PT, R7, 0x19, PT ;  /* 0x000000190700780c */ /* 0x000fd60003fc4270 */
[----:B------:R2:W-:Y:S01]  /*c130*/  @P4 STG.E.U16 desc[UR12][R20.64], R36 ;  /* 0x0000002414004986 */ /* 0x0005e2000c10150c */
[----:B---3--:R-:W-:-:S05]  /*c140*/  IADD3 R18, P4, R99, R2, RZ ;  /* 0x0000000263127210 */ /* 0x008fca0007f9e0ff */
        /* <DEDUP_REMOVED lines=17> */
[----:B------:R-:W-:Y:S01]  /*c260*/  @P4 STG.E.U16 desc[UR12][R16.64], R40 ;  /* 0x0000002810004986 */ /* 0x000fe2000c10150c */
[----:B0-----:R-:W-:-:S05]  /*c270*/  IADD3 R10, P4, R99, R8, RZ ;  /* 0x00000008630a7210 */ /* 0x001fca0007f9e0ff */
[----:B------:R-:W-:Y:S01]  /*c280*/  IMAD.X R11, R15, 0x1, R9, P4 ;  /* 0x000000010f0b7824 */ /* 0x000fe200020e0609 */
[----:B------:R-:W-:-:S13]  /*c290*/  ISETP.GT.AND P4, PT, R5, 0xc0, P6 ;  /* 0x000000c00500780c */ /* 0x000fda0003784270 */
[----:B------:R-:W-:Y:S01]  /*c2a0*/  @P4 STG.E.U16 desc[UR12][R18.64], R41 ;  /* 0x0000002912004986 */ /* 0x000fe2000c10150c */
[----:B------:R-:W-:-:S04]  /*c2b0*/  ISETP.GT.AND P4, PT, R7, 0x20, PT ;  /* 0x000000200700780c */ /* 0x000fc80003f84270 */
[----:B------:R-:W-:-:S13]  /*c2c0*/  ISETP.GT.AND P4, PT, R5, 0xc8, P4 ;  /* 0x000000c80500780c */ /* 0x000fda0002784270 */
[----:B------:R-:W-:Y:S01]  /*c2d0*/  @P4 STG.E.U16 desc[UR12][R20.64], R42 ;  /* 0x0000002a14004986 */ /* 0x000fe2000c10150c */
[----:B------:R-:W-:Y:S02]  /*c2e0*/  ISETP.GT.AND P4, PT, R5, 0xc8, P6 ;  /* 0x000000c80500780c */ /* 0x000fe40003784270 */
[----:B------:R-:W-:-:S11]  /*c2f0*/  ISETP.GT.AND P6, PT, R7, 0x28, PT ;  /* 0x000000280700780c */ /* 0x000fd60003fc4270 */
[----:B------:R-:W-:Y:S01]  /*c300*/  @P4 STG.E.U16 desc[UR12][R10.64], R43 ;  /* 0x0000002b0a004986 */ /* 0x000fe2000c10150c */
[----:B------:R-:W-:-:S05]  /*c310*/  IADD3 R6, P4, R101, R2, RZ ;  /* 0x0000000265067210 */ /* 0x000fca0007f9e0ff */
[----:B------:R-:W-:Y:S01]  /*c320*/  IMAD.X R7, R15, 0x1, R3, P4 ;  /* 0x000000010f077824 */ /* 0x000fe200020e0603 */
[C---:B------:R-:W-:Y:S02]  /*c330*/  ISETP.GT.AND P4, PT, R5.reuse, 0xc0, P6 ;  /* 0x000000c00500780c */ /* 0x040fe40003784270 */
[----:B------:R-:W-:-:S11]  /*c340*/  ISETP.GT.AND P6, PT, R5, 0xc8, P6 ;  /* 0x000000c80500780c */ /* 0x000fd600037c4270 */
[----:B------:R0:W-:Y:S01]  /*c350*/  @P4 STG.E.U16 desc[UR12][R6.64], R44 ;  /* 0x0000002c06004986 */ /* 0x0001e2000c10150c */
[----:B-1----:R-:W-:-:S05]  /*c360*/  IADD3 R12, P4, R103, R2, RZ ;  /* 0x00000002670c7210 */ /* 0x002fca0007f9e0ff */
[----:B------:R-:W-:Y:S01]  /*c370*/  IMAD.X R13, R15, 0x1, R3, P4 ;  /* 0x000000010f0d7824 */ /* 0x000fe200020e0603 */
[C---:B------:R-:W-:Y:S02]  /*c380*/  ISETP.GT.AND P4, PT, R5.reuse, 0xc0, P5 ;  /* 0x000000c00500780c */ /* 0x040fe40002f84270 */
[----:B------:R-:W-:-:S11]  /*c390*/  ISETP.GT.AND P5, PT, R5, 0xc8, P5 ;  /* 0x000000c80500780c */ /* 0x000fd60002fa4270 */
[----:B------:R1:W-:Y:S01]  /*c3a0*/  @P4 STG.E.U16 desc[UR12][R12.64], R45 ;  /* 0x0000002d0c004986 */ /* 0x0003e2000c10150c */
[----:B0-----:R-:W-:-:S05]  /*c3b0*/  IADD3 R6, P4, R101, R8, RZ ;  /* 0x0000000865067210 */ /* 0x001fca0007f9e0ff */
[----:B------:R-:W-:Y:S01]  /*c3c0*/  IMAD.X R7, R15, 0x1, R9, P4 ;  /* 0x000000010f077824 */ /* 0x000fe200020e0609 */
[----:B------:R-:W-:-:S04]  /*c3d0*/  IADD3 R10, P4, R103, R8, RZ ;  /* 0x00000008670a7210 */ /* 0x000fc80007f9e0ff */
[----:B------:R0:W-:Y:S01]  /*c3e0*/  @P6 STG.E.U16 desc[UR12][R6.64], R46 ;  /* 0x0000002e06006986 */ /* 0x0001e2000c10150c */
[----:B------:R-:W-:Y:S01]  /*c3f0*/  IMAD.X R11, R15, 0x1, R9, P4 ;  /* 0x000000010f0b7824 */ /* 0x000fe200020e0609 */
[----:B-1----:R-:W-:Y:S02]  /*c400*/  IADD3 R12, P6, R105, R2, RZ ;  /* 0x00000002690c7210 */ /* 0x002fe40007fde0ff */
[C---:B------:R-:W-:Y:S02]  /*c410*/  ISETP.GT.AND P4, PT, R5.reuse, 0xc0, P1 ;  /* 0x000000c00500780c */ /* 0x040fe40000f84270 */
[----:B------:R1:W-:Y:S01]  /*c420*/  @P5 STG.E.U16 desc[UR12][R10.64], R47 ;  /* 0x0000002f0a005986 */ /* 0x0003e2000c10150c */
[----:B------:R-:W-:Y:S01]  /*c430*/  ISETP.GT.AND P5, PT, R5, 0xc0, P3 ;  /* 0x000000c00500780c */ /* 0x000fe20001fa4270 */
[----:B------:R-:W-:Y:S01]  /*c440*/  IMAD.X R13, R15, 0x1, R3, P6 ;  /* 0x000000010f0d7824 */ /* 0x000fe200030e0603 */
[C---:B------:R-:W-:Y:S02]  /*c450*/  ISETP.GT.AND P3, PT, R5.reuse, 0xc8, P3 ;  /* 0x000000c80500780c */ /* 0x040fe40001f64270 */
[----:B------:R-:W-:-:S02]  /*c460*/  ISETP.GT.AND P1, PT, R5, 0xc8, P1 ;  /* 0x000000c80500780c */ /* 0x000fc40000f24270 */
[----:B0-----:R-:W-:-:S05]  /*c470*/  IADD3 R6, P6, R107, R2, RZ ;  /* 0x000000026b067210 */ /* 0x001fca0007fde0ff */
[----:B------:R-:W-:Y:S01]  /*c480*/  IMAD.X R7, R15, 0x1, R3, P6 ;  /* 0x000000010f077824 */ /* 0x000fe200030e0603 */
[-C--:B------:R-:W-:Y:S01]  /*c490*/  IADD3 R16, P6, R107, R8.reuse, RZ ;  /* 0x000000086b107210 */ /* 0x080fe20007fde0ff */
[----:B------:R-:W-:Y:S01]  /*c4a0*/  @P5 STG.E.U16 desc[UR12][R12.64], R48 ;  /* 0x000000300c005986 */ /* 0x000fe2000c10150c */
[----:B-1----:R-:W-:-:S03]  /*c4b0*/  IADD3 R10, P5, R105, R8, RZ ;  /* 0x00000008690a7210 */ /* 0x002fc60007fbe0ff */
[C-C-:B------:R-:W-:Y:S01]  /*c4c0*/  IMAD.X R17, R15.reuse, 0x1, R9.reuse, P6 ;  /* 0x000000010f117824 */ /* 0x140fe200030e0609 */
[----:B------:R0:W-:Y:S01]  /*c4d0*/  @P4 STG.E.U16 desc[UR12][R6.64], R49 ;  /* 0x0000003106004986 */ /* 0x0001e2000c10150c */
[----:B------:R-:W-:Y:S01]  /*c4e0*/  IMAD.X R11, R15, 0x1, R9, P5 ;  /* 0x000000010f0b7824 */ /* 0x000fe200028e0609 */
[C---:B------:R-:W-:Y:S02]  /*c4f0*/  ISETP.GT.AND P4, PT, R5.reuse, 0xc0, P2 ;  /* 0x000000c00500780c */ /* 0x040fe40001784270 */
[C---:B------:R-:W-:Y:S02]  /*c500*/  ISETP.GT.AND P5, PT, R5.reuse, 0xc0, P0 ;  /* 0x000000c00500780c */ /* 0x040fe400007a4270 */
[C---:B------:R-:W-:Y:S01]  /*c510*/  ISETP.GT.AND P2, PT, R5.reuse, 0xc8, P2 ;  /* 0x000000c80500780c */ /* 0x040fe20001744270 */
[----:B------:R1:W-:Y:S01]  /*c520*/  @P3 STG.E.U16 desc[UR12][R10.64], R50 ;  /* 0x000000320a003986 */ /* 0x0003e2000c10150c */
[----:B------:R-:W-:Y:S02]  /*c530*/  ISETP.GT.AND P0, PT, R5, 0xc8, P0 ;  /* 0x000000c80500780c */ /* 0x000fe40000704270 */
[-C--:B------:R-:W-:Y:S01]  /*c540*/  IADD3 R4, P6, R109, R2.reuse, RZ ;  /* 0x000000026d047210 */ /* 0x080fe20007fde0ff */
[----:B------:R1:W-:Y:S01]  /*c550*/  @P1 STG.E.U16 desc[UR12][R16.64], R51 ;  /* 0x0000003310001986 */ /* 0x0003e2000c10150c */
[----:B------:R-:W-:-:S02]  /*c560*/  IADD3 R2, P1, R111, R2, RZ ;  /* 0x000000026f027210 */ /* 0x000fc40007f3e0ff */
[-C--:B0-----:R-:W-:Y:S01]  /*c570*/  IADD3 R6, P3, R109, R8.reuse, RZ ;  /* 0x000000086d067210 */ /* 0x081fe20007f7e0ff */
[--C-:B------:R-:W-:Y:S01]  /*c580*/  IMAD.X R5, R15, 0x1, R3.reuse, P6 ;  /* 0x000000010f057824 */ /* 0x100fe200030e0603 */
[----:B------:R-:W-:Y:S01]  /*c590*/  IADD3 R12, P6, R111, R8, RZ ;  /* 0x000000086f0c7210 */ /* 0x000fe20007fde0ff */
[C---:B------:R-:W-:Y:S02]  /*c5a0*/  IMAD.X R3, R15.reuse, 0x1, R3, P1 ;  /* 0x000000010f037824 */ /* 0x040fe400008e0603 */
[----:B------:R-:W-:Y:S01]  /*c5b0*/  IMAD.X R7, R15, 0x1, R9, P3 ;  /* 0x000000010f077824 */ /* 0x000fe200018e0609 */
[----:B------:R1:W-:Y:S04]  /*c5c0*/  @P4 STG.E.U16 desc[UR12][R4.64], R52 ;  /* 0x0000003404004986 */ /* 0x0003e8000c10150c */
[----:B------:R1:W-:Y:S04]  /*c5d0*/  @P5 STG.E.U16 desc[UR12][R2.64], R53 ;  /* 0x0000003502005986 */ /* 0x0003e8000c10150c */
[----:B------:R1:W-:Y:S01]  /*c5e0*/  @P2 STG.E.U16 desc[UR12][R6.64], R54 ;  /* 0x0000003606002986 */ /* 0x0003e2000c10150c */
[----:B------:R-:W-:Y:S05]  /*c5f0*/  @!P0 EXIT ;  /* 0x000000000000894d */ /* 0x000fea0003800000 */
[----:B------:R-:W-:Y:S01]  /*c600*/  F2FP.BF16.F32.PACK_AB R0, RZ, R0 ;  /* 0x00000000ff00723e */ /* 0x000fe200000010ff */
[----:B------:R-:W-:-:S05]  /*c610*/  IMAD.X R13, R15, 0x1, R9, P6 ;  /* 0x000000010f0d7824 */ /* 0x000fca00030e0609 */
[----:B------:R-:W-:Y:S01]  /*c620*/  STG.E.U16 desc[UR12][R12.64], R0 ;  /* 0x000000000c007986 */ /* 0x000fe2000c10150c */
[----:B------:R-:W-:Y:S05]  /*c630*/  EXIT ;  /* 0x000000000000794d */ /* 0x000fea0003800000 */
.L_x_14:
[----:B------:R-:W-:-:S13]  /*c640*/  ISETP.NE.AND P0, PT, R13, RZ, PT ;  /* 0x000000ff0d00720c */ /* 0x000fda0003f05270 */
[----:B------:R-:W-:Y:S05]  /*c650*/  @P0 EXIT ;  /* 0x000000000000094d */ /* 0x000fea0003800000 */
[----:B------:R-:W-:-:S13]  /*c660*/  ELECT P0, URZ, PT ;  /* 0x00000000003f782f */ /* 0x000fda0003800000 */
[----:B------:R-:W-:Y:S05]  /*c670*/  @!P0 BRA `(.L_x_249) ;  /* 0x0000000400cc8947 */ /* 0x000fea0003800000 */
[----:B------:R-:W-:-:S13]  /*c680*/  ISETP.GE.AND P0, PT, R11, 0x1, PT ;  /* 0x000000010b00780c */ /* 0x000fda0003f06270 */
[----:B------:R-:W-:Y:S05]  /*c690*/  @!P0 BRA `(.L_x_249) ;  /* 0x0000000400c48947 */ /* 0x000fea0003800000 */
[----:B---3-5:R-:W0:Y:S01]  /*c6a0*/  S2R R2, SR_CgaCtaId ;  /* 0x0000000000027919 */ /* 0x028e220000008800 */
[----:B------:R-:W1:Y:S01]  /*c6b0*/  LDC.64 R10, c[0x0][0x4d8] ;  /* 0x00013600ff0a7b82 */ /* 0x000e620000000a00 */
[----:B------:R-:W-:Y:S01]  /*c6c0*/  LOP3.LUT P0, RZ, R16, 0x1f, RZ, 0xc0, !PT ;  /* 0x0000001f10ff7812 */ /* 0x000fe2000780c0ff */
[----:B------:R-:W-:Y:S01]  /*c6d0*/  IMAD.SHL.U32 R15, R15, 0x100, RZ ;  /* 0x000001000f0f7824 */ /* 0x000fe200078e00ff */
[----:B------:R-:W-:Y:S01]  /*c6e0*/  ULDC.64 UR4, c[0x0][0x4b0] ;  /* 0x00012c0000047ab9 */ /* 0x000fe20000000a00 */
[C---:B------:R-:W-:Y:S01]  /*c6f0*/  ISETP.NE.AND P2, PT, R3.reuse, RZ, PT ;  /* 0x000000ff0300720c */ /* 0x040fe20003f45270 */
[----:B------:R-:W-:Y:S01]  /*c700*/  IMAD.SHL.U32 R12, R12, 0x40, RZ ;  /* 0x000000400c0c7824 */ /* 0x000fe200078e00ff */
[----:B------:R-:W-:Y:S01]  /*c710*/  ISETP.NE.OR P0, PT, R3, RZ, !P0 ;  /* 0x000000ff0300720c */ /* 0x000fe20004705670 */
[----:B------:R-:W-:Y:S01]  /*c720*/  IMAD.MOV.U32 R3, RZ, RZ, 0x1 ;  /* 0x00000001ff037424 */ /* 0x000fe200078e00ff */
[----:B------:R-:W-:Y:S01]  /*c730*/  LOP3.LUT R18, R7, 0x2, RZ, 0xfc, !PT ;  /* 0x0000000207127812 */ /* 0x000fe200078efcff */
[----:B------:R-:W-:-:S02]  /*c740*/  IMAD.MOV.U32 R5, RZ, RZ, RZ ;  /* 0x000000ffff057224 */ /* 0x000fc400078e00ff */
[----:B------:R-:W-:Y:S02]  /*c750*/  IMAD.MOV.U32 R19, RZ, RZ, RZ ;  /* 0x000000ffff137224 */ /* 0x000fe400078e00ff */
[C---:B------:R-:W-:Y:S02]  /*c760*/  VIADD R14, R15.reuse, 0x40 ;  /* 0x000000400f0e7836 */ /* 0x040fe40000000000 */
[C---:B------:R-:W-:Y:S02]  /*c770*/  VIADD R16, R15.reuse, 0x80 ;  /* 0x000000800f107836 */ /* 0x040fe40000000000 */
[----:B------:R-:W-:Y:S02]  /*c780*/  VIADD R17, R15, 0xc0 ;  /* 0x000000c00f117836 */ /* 0x000fe40000000000 */
[----:B-1----:R-:W-:Y:S02]  /*c790*/  IMAD R11, R4, UR5, R11 ;  /* 0x00000005040b7c24 */ /* 0x002fe4000f8e020b */
[----:B------:R-:W-:-:S02]  /*c7a0*/  IMAD R10, R157, UR4, R10 ;  /* 0x000000049d0a7c24 */ /* 0x000fc4000f8e020a */
[----:B------:R-:W-:Y:S02]  /*c7b0*/  IMAD.MOV.U32 R4, RZ, RZ, R9 ;  /* 0x000000ffff047224 */ /* 0x000fe400078e0009 */
[C---:B0-----:R-:W-:Y:S02]  /*c7c0*/  IMAD.SHL.U32 R0, R2.reuse, 0x400, RZ ;  /* 0x0000040002007824 */ /* 0x041fe400078e00ff */
[----:B------:R-:W-:-:S03]  /*c7d0*/  IMAD.SHL.U32 R2, R2, 0x10, RZ ;  /* 0x0000001002027824 */ /* 0x000fc600078e00ff */
[----:B------:R-:W-:-:S07]  /*c7e0*/  LOP3.LUT R0, R0, 0x400, RZ, 0xc0, !PT ;  /* 0x0000040000007812 */ /* 0x000fce00078ec0ff */
.L_x_253:
[----:B------:R-:W0:Y:S01]  /*c7f0*/  S2R R13, SR_CgaCtaId ;  /* 0x00000000000d7919 */ /* 0x000e220000008800 */
[----:B------:R-:W-:-:S04]  /*c800*/  MOV R6, 0x400 ;  /* 0x0000040000067802 */ /* 0x000fc80000000f00 */
[----:B0-----:R-:W-:Y:S02]  /*c810*/  LEA R8, R13, R6, 0x18 ;  /* 0x000000060d087211 */ /* 0x001fe400078ec0ff */
[----:B------:R-:W-:-:S03]  /*c820*/  SHF.L.U32 R6, R3, 0x1f, RZ ;  /* 0x0000001f03067819 */ /* 0x000fc600000006ff */
[----:B------:R-:W-:-:S07]  /*c830*/  IMAD R13, R5, 0x8, R8 ;  /* 0x00000008050d7824 */ /* 0x000fce00078e0208 */
.L_x_250:
[----:B0-----:R0:W1:Y:S02]  /*c840*/  SYNCS.PHASECHK.TRANS64.TRYWAIT P1, [R13+URZ+0x37058], R6 ;  /* 0x037058060d0075a7 */ /* 0x001064000802017f */
[----:B-1----:R-:W-:Y:S05]  /*c850*/  @!P1 NANOSLEEP.SYNCS 0x989680 ;  /* 0x009896800000995d */ /* 0x002fea0003900000 */
[----:B------:R-:W1:Y:S02]  /*c860*/  @!P1 SYNCS.PHASECHK.TRANS64 P1, [R13+URZ+0x37058], R6 ;  /* 0x037058060d0095a7 */ /* 0x000e64000802007f */
[----:B-1----:R-:W-:Y:S05]  /*c870*/  @!P1 BRA `(.L_x_250) ;  /* 0xfffffffc00f09947 */ /* 0x002fea000383ffff */
[----:B0-----:R-:W0:Y:S02]  /*c880*/  @!P2 LDC R6, c[0x0][0x500] ;  /* 0x00014000ff06ab82 */ /* 0x001e240000000800 */
[----:B0-----:R0:W-:Y:S02]  /*c890*/  @!P2 SYNCS.ARRIVE.TRANS64 RZ, [R13+URZ+0x37000], R6 ;  /* 0x037000060dffa9a7 */ /* 0x0011e4000800003f */
[----:B0-----:R-:W-:-:S04]  /*c8a0*/  PRMT R6, R18, 0x9910, RZ ;  /* 0x0000991012067816 */ /* 0x001fc800000000ff */
[----:B------:R-:W-:-:S13]  /*c8b0*/  ISETP.NE.AND P1, PT, R6, 0x2, PT ;  /* 0x000000020600780c */ /* 0x000fda0003f25270 */
[----:B------:R-:W-:Y:S05]  /*c8c0*/  @P1 BRA `(.L_x_251) ;  /* 0x0000000000041947 */ /* 0x000fea0003800000 */
[----:B------:R-:W-:Y:S01]  /*c8d0*/  BPT.TRAP 0x1 ;  /* 0x000000040000795c */ /* 0x000fe20000300000 */
.L_x_251:
[----:B------:R-:W-:Y:S05]  /*c8e0*/  @P0 BRA `(.L_x_252) ;  /* 0x0000000000040947 */ /* 0x000fea0003800000 */
[----:B------:R-:W-:Y:S01]  /*c8f0*/  BPT.TRAP 0x1 ;  /* 0x000000040000795c */ /* 0x000fe20000300000 */
.L_x_252:
[----:B------:R-:W-:Y:S01]  /*c900*/  R2UR UR7, R19 ;  /* 0x00000000130772ca */ /* 0x000fe200000e0000 */
[----:B------:R-:W-:Y:S01]  /*c910*/  ULDC UR12, c[0x0][0x48c] ;  /* 0x00012300000c7ab9 */ /* 0x000fe20000000800 */
[----:B------:R-:W-:Y:S01]  /*c920*/  R2UR UR23, R2 ;  /* 0x00000000021772ca */ /* 0x000fe200000e0000 */
[----:B------:R-:W-:Y:S01]  /*c930*/  UISETP.NE.AND UP0, UPT, UR12, 0x1, UPT ;  /* 0x000000010c00788c */ /* 0x000fe2000bf05270 */
[----:B------:R-:W-:Y:S01]  /*c940*/  R2UR UR8, R13 ;  /* 0x000000000d0872ca */ /* 0x000fe200000e0000 */
[----:B------:R-:W-:Y:S01]  /*c950*/  ULDC UR17, c[0x0][0x498] ;  /* 0x0001260000117ab9 */ /* 0x000fe20000000800 */
[C---:B------:R-:W-:Y:S01]  /*c960*/  R2UR UR6, R5.reuse ;  /* 0x00000000050672ca */ /* 0x040fe200000e0000 */
[----:B------:R-:W-:Y:S01]  /*c970*/  IMAD R6, R5, 0x800, R0 ;  /* 0x0000080005067824 */ /* 0x000fe200078e0200 */
[----:B------:R-:W-:Y:S01]  /*c980*/  R2UR UR26, R14 ;  /* 0x000000000e1a72ca */ /* 0x000fe200000e0000 */
[----:B------:R-:W-:Y:S01]  /*c990*/  UMOV UR14, 0x0 ;  /* 0x00000000000e7882 */ /* 0x000fe20000000000 */
[----:B------:R-:W-:Y:S01]  /*c9a0*/  R2UR UR22, R17 ;  /* 0x00000000111672ca */ /* 0x000fe200000e0000 */
[----:B------:R-:W-:Y:S01]  /*c9b0*/  IMAD R6, R6, 0x2, R8 ;  /* 0x0000000206067824 */ /* 0x000fe200078e0208 */
[----:B------:R-:W-:Y:S01]  /*c9c0*/  UMOV UR15, 0x10000000 ;  /* 0x10000000000f7882 */ /* 0x000fe20000000000 */
[----:B------:R-:W-:Y:S01]  /*c9d0*/  USHF.L.U32 UR7, UR7, 0x5, URZ ;  /* 0x0000000507077899 */ /* 0x000fe2000800063f */
[C---:B------:R-:W-:Y:S01]  /*c9e0*/  ISETP.GT.AND P3, PT, R4.reuse, 0x1, PT ;  /* 0x000000010400780c */ /* 0x040fe20003f64270 */
[----:B------:R-:W-:Y:S01]  /*c9f0*/  @UP0 ULDC.64 UR10, c[0x0][0x490] ;  /* 0x00012400000a0ab9 */ /* 0x000fe20000000a00 */
[----:B------:R-:W-:Y:S01]  /*ca00*/  ULDC.64 UR28, c[0x0][0x4b8] ;  /* 0x00012e00001c7ab9 */ /* 0x000fe20000000a00 */
[----:B------:R-:W-:Y:S01]  /*ca10*/  ULOP3.LUT UR23, UR7, 0x10, UR23, 0xf8, !UPT ;  /* 0x0000001007177892 */ /* 0x000fe2000f8ef817 */
[----:B------:R-:W-:Y:S01]  /*ca20*/  VIADD R5, R5, 0x1 ;  /* 0x0000000105057836 */ /* 0x000fe20000000000 */
[----:B------:R-:W-:Y:S01]  /*ca30*/  ULDC.64 UR30, c[0x0][0x4d0] ;  /* 0x00013400001e7ab9 */ /* 0x000fe20000000a00 */
[----:B------:R-:W-:Y:S01]  /*ca40*/  UMOV UR27, UR7 ;  /* 0x00000007001b7c82 */ /* 0x000fe20008000000 */
[----:B------:R-:W-:Y:S01]  /*ca50*/  UIMAD.WIDE.U32 UR4, UR23, UR10, URZ ;  /* 0x0000000a170472a5 */ /* 0x000fe2000f8e003f */
[----:B------:R-:W-:Y:S01]  /*ca60*/  VIADD R4, R4, 0xffffffff ;  /* 0xffffffff04047836 */ /* 0x000fe20000000000 */
[----:B------:R-:W-:Y:S01]  /*ca70*/  ISETP.NE.AND P1, PT, R5, 0xb, PT ;  /* 0x0000000b0500780c */ /* 0x000fe20003f25270 */
[----:B------:R-:W-:Y:S01]  /*ca80*/  UMOV UR9, UR23 ;  /* 0x0000001700097c82 */ /* 0x000fe20008000000 */
[----:B------:R-:W-:Y:S01]  /*ca90*/  @UP0 USHF.R.U32.HI UR9, URZ, UR11, UR5 ;  /* 0x0000000b3f090299 */ /* 0x000fe20008011605 */
[----:B------:R-:W-:Y:S01]  /*caa0*/  VIADD R19, R19, 0x1 ;  /* 0x0000000113137836 */ /* 0x000fe20000000000 */
[----:B------:R-:W-:Y:S01]  /*cab0*/  UISETP.NE.AND UP0, UPT, UR17, 0x1, UPT ;  /* 0x000000011100788c */ /* 0x000fe2000bf05270 */
[----:B------:R-:W-:Y:S01]  /*cac0*/  R2UR UR4, R8 ;  /* 0x00000000080472ca */ /* 0x000fe200000e0000 */
[----:B------:R-:W-:Y:S01]  /*cad0*/  ULDC.64 UR10, c[0x0][0x198] ;  /* 0x00006600000a7ab9 */ /* 0x000fe20000000a00 */
[----:B------:R-:W-:Y:S01]  /*cae0*/  UIADD3 UR5, UR8, 0x37000, URZ ;  /* 0x0003700008057890 */ /* 0x000fe2000fffe03f */
[----:B------:R-:W-:Y:S01]  /*caf0*/  R2UR UR8, R6 ;  /* 0x00000000060872ca */ /* 0x000fe200000e0000 */
[----:B------:R-:W-:Y:S01]  /*cb00*/  UIADD3 UR32, UP1, UR10, 0xf0, URZ ;  /* 0x000000f00a207890 */ /* 0x000fe2000ff3e03f */
[----:B------:R-:W-:Y:S01]  /*cb10*/  IMAD.MOV.U32 R6, RZ, RZ, 0x3 ;  /* 0x00000003ff067424 */ /* 0x000fe200078e00ff */
[----:B------:R-:W-:Y:S01]  /*cb20*/  UIADD3 UR34, UP2, UR10, 0x1f0, URZ ;  /* 0x000001f00a227890 */ /* 0x000fe2000ff5e03f */
[----:B------:R-:W-:Y:S01]  /*cb30*/  PRMT R8, R10, 0x40, R11 ;  /* 0x000000400a087816 */ /* 0x000fe2000000000b */
[----:B------:R-:W-:Y:S01]  /*cb40*/  UIADD3.X UR33, URZ, UR11, URZ, UP1, !UPT ;  /* 0x0000000b3f217290 */ /* 0x000fe20008ffe43f */
[----:B------:R-:W-:Y:S01]  /*cb50*/  SEL R5, R5, RZ, P1 ;  /* 0x000000ff05057207 */ /* 0x000fe20000800000 */
[----:B------:R-:W-:Y:S01]  /*cb60*/  @UP0 ULDC UR10, c[0x0][0x49c] ;  /* 0x00012700000a0ab9 */ /* 0x000fe20000000800 */
[----:B------:R-:W-:Y:S01]  /*cb70*/  UIADD3.X UR35, URZ, UR11, URZ, UP2, !UPT ;  /* 0x0000000b3f237290 */ /* 0x000fe200097fe43f */
[----:B------:R-:W-:Y:S01]  /*cb80*/  R2UR UR36, R8 ;  /* 0x00000000082472ca */ /* 0x000fe200000e0000 */
[----:B------:R-:W-:Y:S01]  /*cb90*/  UIMAD.WIDE.U32 UR10, UR9, UR10, URZ ;  /* 0x0000000a090a72a5 */ /* 0x000fe2000f8e003f */
[----:B------:R-:W-:Y:S01]  /*cba0*/  R2UR UR37, R6 ;  /* 0x00000000062572ca */ /* 0x000fe200000e0000 */
[----:B------:R-:W-:Y:S01]  /*cbb0*/  ULEA UR4, UR6, UR4, 0xe ;  /* 0x0000000406047291 */ /* 0x000fe2000f8e703f */
[----:B------:R-:W-:Y:S01]  /*cbc0*/  R2UR UR6, R15 ;  /* 0x000000000f0672ca */ /* 0x000fe200000e0000 */
[----:B------:R-:W-:Y:S01]  /*cbd0*/  @UP0 ULDC UR18, c[0x0][0x4a0] ;  /* 0x0001280000120ab9 */ /* 0x000fe20000000800 */
[----:B------:R-:W-:Y:S01]  /*cbe0*/  UMOV UR13, UR9 ;  /* 0x00000009000d7c82 */ /* 0x000fe20008000000 */
[----:B------:R-:W-:Y:S01]  /*cbf0*/  @UP0 USHF.R.U32.HI UR13, URZ, UR18, UR11 ;  /* 0x000000123f0d0299 */ /* 0x000fe2000801160b */
[----:B------:R-:W-:Y:S01]  /*cc00*/  R2UR UR18, R16 ;  /* 0x00000000101272ca */ /* 0x000fe200000e0000 */
[----:B------:R-:W-:Y:S01]  /*cc10*/  UIADD3 UR11, -UR9, URZ, URZ ;  /* 0x0000003f090b7290 */ /* 0x000fe2000fffe13f */
[----:B------:R-:W-:Y:S01]  /*cc20*/  R2UR UR10, R12 ;  /* 0x000000000c0a72ca */ /* 0x000fe200000e0000 */
[----:B------:R-:W-:Y:S01]  /*cc30*/  UIADD3 UR21, -UR13, URZ, URZ ;  /* 0x0000003f0d157290 */ /* 0x000fe2000fffe13f */
[----:B------:R-:W-:Y:S01]  /*cc40*/  SEL R6, RZ, 0x1, P1 ;  /* 0x00000001ff067807 */ /* 0x000fe20000800000 */
[----:B------:R-:W-:-:S02]  /*cc50*/  UIMAD UR11, UR12, UR11, UR23 ;  /* 0x0000000b0c0b72a4 */ /* 0x000fc4000f8e0217 */
[----:B------:R-:W-:Y:S01]  /*cc60*/  UIMAD UR12, UR17, UR21, UR9 ;  /* 0x00000015110c72a4 */ /* 0x000fe2000f8e0209 */
[----:B------:R-:W-:Y:S01]  /*cc70*/  LOP3.LUT R3, R3, R6, RZ, 0x3c, !PT ;  /* 0x0000000603037212 */ /* 0x000fe200078e3cff */
[----:B------:R-:W-:Y:S02]  /*cc80*/  UIADD3 UR24, UR4, 0x1000, URZ ;  /* 0x0000100004187890 */ /* 0x000fe4000fffe03f */
[----:B------:R0:W-:Y:S01]  /*cc90*/  UTMALDG.2D [UR4], [UR32], desc[UR14] ;  /* 0x00000e04200075b4 */ /* 0x0001e20008009000 */
[----:B------:R-:W-:Y:S02]  /*cca0*/  UIADD3 UR16, UR4, 0x2000, URZ ;  /* 0x0000200004107890 */ /* 0x000fe4000fffe03f */
[----:B------:R-:W-:Y:S02]  /*ccb0*/  UIADD3 UR20, UR4, 0x3000, URZ ;  /* 0x0000300004147890 */ /* 0x000fe4000fffe03f */
[----:B------:R-:W-:Y:S02]  /*ccc0*/  UIADD3 UR8, UR8, 0x2c000, URZ ;  /* 0x0002c00008087890 */ /* 0x000fe4000fffe03f */
[----:B------:R-:W-:-:S02]  /*ccd0*/  UIMAD UR11, UR11, UR28, UR30 ;  /* 0x0000001c0b0b72a4 */ /* 0x000fc4000f8e021e */
[----:B------:R-:W-:Y:S01]  /*cce0*/  UIMAD UR12, UR12, UR29, UR31 ;  /* 0x0000001d0c0c72a4 */ /* 0x000fe2000f8e021f */
[----:B------:R-:W-:Y:S01]  /*ccf0*/  UMOV UR25, UR5 ;  /* 0x0000000500197c82 */ /* 0x000fe20008000000 */
[----:B------:R-:W-:Y:S01]  /*cd00*/  UMOV UR19, UR7 ;  /* 0x0000000700137c82 */ /* 0x000fe20008000000 */
[----:B------:R-:W-:Y:S01]  /*cd10*/  UMOV UR17, UR5 ;  /* 0x0000000500117c82 */ /* 0x000fe20008000000 */
[----:B------:R1:W-:Y:S01]  /*cd20*/  UTMALDG.2D [UR24], [UR32], desc[UR14] ;  /* 0x00000e18200075b4 */ /* 0x0003e20008009000 */
[----:B------:R-:W-:Y:S01]  /*cd30*/  UMOV UR23, UR7 ;  /* 0x0000000700177c82 */ /* 0x000fe20008000000 */
[----:B------:R-:W-:Y:S01]  /*cd40*/  UMOV UR21, UR5 ;  /* 0x0000000500157c82 */ /* 0x000fe20008000000 */
[----:B------:R-:W-:Y:S01]  /*cd50*/  UMOV UR9, UR5 ;  /* 0x0000000500097c82 */ /* 0x000fe20008000000 */
[----:B0-----:R-:W-:Y:S01]  /*cd60*/  UPRMT UR4, UR36, 0x5410, UR37 ;  /* 0x0000541024047896 */ /* 0x001fe20008000025 */
[----:B------:R1:W-:Y:S01]  /*cd70*/  UTMALDG.2D [UR16], [UR32], desc[UR14] ;  /* 0x00000e10200075b4 */ /* 0x0003e20008009000 */
[----:B------:R1:W-:Y:S07]  /*cd80*/  UTMALDG.2D [UR20], [UR32], desc[UR14] ;  /* 0x00000e14200075b4 */ /* 0x0003ee0008009000 */
[----:B------:R1:W-:Y:S02]  /*cd90*/  UTMALDG.4D.IM2COL.MULTICAST [UR8], [UR34], UR4 ;  /* 0x00000008220073b4 */ /* 0x0003e40008058804 */
[----:B-1----:R-:W-:Y:S05]  /*cda0*/  @P3 BRA `(.L_x_253) ;  /* 0xfffffff800903947 */ /* 0x002fea000383ffff */
.L_x_249:
[----:B------:R-:W-:Y:S01]  /*cdb0*/  ISETP.GE.U32.AND P2, PT, R9, 0xb, PT ;  /* 0x0000000b0900780c */ /* 0x000fe20003f46070 */
[----:B------:R-:W-:Y:S05]  /*cdc0*/  WARPSYNC.ALL ;  /* 0x0000000000007948 */ /* 0x000fea0003800000 */
[----:B------:R-:W-:-:S07]  /*cdd0*/  ELECT P1, URZ, PT ;  /* 0x00000000003f782f */ /* 0x000fce0003820000 */
[----:B---3-5:R-:W-:-:S05]  /*cde0*/  @P2 IMAD.WIDE.U32 R2, R9, -0x45d1745d, RZ ;  /* 0xba2e8ba309022825 */ /* 0x028fca00078e00ff */
[----:B------:R-:W-:-:S04]  /*cdf0*/  @P2 SHF.R.U32.HI R0, RZ, 0x3, R3 ;  /* 0x00000003ff002819 */ /* 0x000fc80000011603 */
[----:B------:R-:W-:-:S04]  /*ce00*/  @P2 LOP3.LUT R0, R0, 0x1, RZ, 0xc0, !PT ;  /* 0x0000000100002812 */ /* 0x000fc800078ec0ff */
[----:B------:R-:W-:Y:S01]  /*ce10*/  @P2 ISETP.NE.U32.AND P0, PT, R0, 0x1, PT ;  /* 0x000000010000280c */ /* 0x000fe20003f05070 */
[----:B------:R-:W-:-:S12]  /*ce20*/  @!P1 EXIT ;  /* 0x000000000000994d */ /* 0x000fd80003800000 */
[----:B------:R-:W-:Y:S01]  /*ce30*/  LOP3.LUT R7, R7, 0x2, RZ, 0xfc, !PT ;  /* 0x0000000207077812 */ /* 0x000fe200078efcff */
[----:B------:R-:W-:Y:S01]  /*ce40*/  IMAD.MOV.U32 R0, RZ, RZ, 0x1 ;  /* 0x00000001ff007424 */ /* 0x000fe200078e00ff */
[----:B------:R-:W-:Y:S02]  /*ce50*/  @P2 ISETP.NE.U32.AND.EX P0, PT, RZ, RZ, PT, P0 ;  /* 0x000000ffff00220c */ /* 0x000fe40003f05100 */
[----:B------:R-:W-:Y:S02]  /*ce60*/  ISETP.NE.AND P1, PT, R7, 0x3, PT ;  /* 0x000000030700780c */ /* 0x000fe40003f25270 */
[----:B------:R-:W-:-:S11]  /*ce70*/  @P2 SEL R0, RZ, 0x1, !P0 ;  /* 0x00000001ff002807 */ /* 0x000fd60004000000 */
[----:B------:R-:W-:Y:S05]  /*ce80*/  @!P1 BRA `(.L_x_254) ;  /* 0x0000000000049947 */ /* 0x000fea0003800000 */
[----:B------:R-:W-:Y:S01]  /*ce90*/  BPT.TRAP 0x1 ;  /* 0x000000040000795c */ /* 0x000fe20000300000 */
.L_x_254:
[----:B------:R-:W0:Y:S01]  /*cea0*/  S2R R5, SR_CgaCtaId ;  /* 0x0000000000057919 */ /* 0x000e220000008800 */
[----:B------:R-:W-:Y:S01]  /*ceb0*/  IMAD.WIDE.U32 R2, R9, -0x45d1745d, RZ ;  /* 0xba2e8ba309027825 */ /* 0x000fe200078e00ff */
[----:B------:R-:W-:-:S04]  /*cec0*/  MOV R4, 0x400 ;  /* 0x0000040000047802 */ /* 0x000fc80000000f00 */
[----:B------:R-:W-:-:S05]  /*ced0*/  SHF.R.U32.HI R2, RZ, 0x3, R3 ;  /* 0x00000003ff027819 */ /* 0x000fca0000011603 */
[----:B------:R-:W-:Y:S01]  /*cee0*/  IMAD R9, R2, -0xb, R9 ;  /* 0xfffffff502097824 */ /* 0x000fe200078e0209 */
[----:B0-----:R-:W-:-:S05]  /*cef0*/  LEA R4, R5, R4, 0x18 ;  /* 0x0000000405047211 */ /* 0x001fca00078ec0ff */
[----:B------:R-:W-:Y:S01]  /*cf00*/  VIADD R2, R4, 0x37058 ;  /* 0x0003705804027836 */ /* 0x000fe20000000000 */
[----:B------:R-:W-:-:S03]  /*cf10*/  SHF.L.U32 R4, R0, 0x1f, RZ ;  /* 0x0000001f00047819 */ /* 0x000fc600000006ff */
[----:B------:R-:W-:-:S07]  /*cf20*/  IMAD R3, R9, 0x8, R2 ;  /* 0x0000000809037824 */ /* 0x000fce00078e0202 */
.L_x_255:
[----:B0-----:R0:W1:Y:S02]  /*cf30*/  SYNCS.PHASECHK.TRANS64.TRYWAIT P0, [R3+URZ], R4 ;  /* 0x00000004030075a7 */ /* 0x001064000800017f */
[----:B-1----:R-:W-:Y:S05]  /*cf40*/  @!P0 NANOSLEEP.SYNCS 0x989680 ;  /* 0x009896800000895d */ /* 0x002fea0003900000 */
[----:B------:R-:W1:Y:S02]  /*cf50*/  @!P0 SYNCS.PHASECHK.TRANS64 P0, [R3+URZ], R4 ;  /* 0x00000004030085a7 */ /* 0x000e64000800007f */
[----:B-1----:R-:W-:Y:S05]  /*cf60*/  @!P0 BRA `(.L_x_255) ;  /* 0xfffffffc00f08947 */ /* 0x002fea000383ffff */
[----:B------:R-:W-:-:S05]  /*cf70*/  VIADD R9, R9, 0x1 ;  /* 0x0000000109097836 */ /* 0x000fca0000000000 */
[----:B------:R-:W-:-:S04]  /*cf80*/  ISETP.NE.AND P0, PT, R9, 0xb, PT ;  /* 0x0000000b0900780c */ /* 0x000fc80003f05270 */
[----:B0-----:R-:W-:Y:S02]  /*cf90*/  SEL R3, RZ, 0x1, P0 ;  /* 0x00000001ff037807 */ /* 0x001fe40000000000 */
[----:B------:R-:W-:Y:S02]  /*cfa0*/  SEL R9, R9, RZ, P0 ;  /* 0x000000ff09097207 */ /* 0x000fe40000000000 */
[----:B------:R-:W-:-:S03]  /*cfb0*/  LOP3.LUT R5, R0, R3, RZ, 0x3c, !PT ;  /* 0x0000000300057212 */ /* 0x000fc600078e3cff */
[----:B------:R-:W-:Y:S01]  /*cfc0*/  IMAD R0, R9, 0x8, R2 ;  /* 0x0000000809007824 */ /* 0x000fe200078e0202 */
[----:B------:R-:W-:-:S07]  /*cfd0*/  SHF.L.U32 R3, R5, 0x1f, RZ ;  /* 0x0000001f05037819 */ /* 0x000fce00000006ff */
.L_x_256:
        /* <DEDUP_REMOVED lines=11> */
.L_x_257:
        /* <DEDUP_REMOVED lines=11> */
.L_x_258:
        /* <DEDUP_REMOVED lines=11> */
.L_x_259:
        /* <DEDUP_REMOVED lines=11> */
.L_x_260:
        /* <DEDUP_REMOVED lines=11> */
.L_x_261:
        /* <DEDUP_REMOVED lines=11> */
.L_x_262:
        /* <DEDUP_REMOVED lines=11> */
.L_x_263:
        /* <DEDUP_REMOVED lines=11> */
.L_x_264:
        /* <DEDUP_REMOVED lines=11> */
.L_x_265:
[----:B0-----:R0:W1:Y:S02]  /*d610*/  SYNCS.PHASECHK.TRANS64.TRYWAIT P0, [R9+URZ], R0 ;  /* 0x00000000090075a7 */ /* 0x001064000800017f */
[----:B-1----:R-:W-:Y:S05]  /*d620*/  @!P0 NANOSLEEP.SYNCS 0x989680 ;  /* 0x009896800000895d */ /* 0x002fea0003900000 */
[----:B------:R-:W1:Y:S02]  /*d630*/  @!P0 SYNCS.PHASECHK.TRANS64 P0, [R9+URZ], R0 ;  /* 0x00000000090085a7 */ /* 0x000e64000800007f */
[----:B-1----:R-:W-:Y:S05]  /*d640*/  @P0 EXIT ;  /* 0x000000000000094d */ /* 0x002fea0003800000 */
[----:B------:R-:W-:Y:S05]  /*d650*/  BRA `(.L_x_265) ;  /* 0xfffffffc00ec7947 */ /* 0x000fea000383ffff */
.L_x_266:
[----:B------:R-:W-:-:S00]  /*d660*/  BRA `(.L_x_266) ;  /* 0xfffffffc00fc7947 */ /* 0x000fc0000383ffff */
[----:B------:R-:W-:-:S00]  /*d670*/  NOP ;  /* 0x0000000000007918 */ /* 0x000fc00000000000 */
        /* <DEDUP_REMOVED lines=8> */
.L_x_267:


//--------------------- .nv.shared._ZN7cutlass13device_kernelINS_4conv6kernel13ConvUniversalINS1_16ConvProblemShapeILNS1_8OperatorE2ELi2EEENS1_10collective14CollectiveConvINS1_46MainloopSm90TmaGmmaWarpSpecializedImplicitGemmILS5_2ELi11ELi2EN4cute5tupleIJNSA_1CILi2EEENSC_ILi1EEESE_EEENS1_36KernelImplicitTmaWarpSpecializedSm90ELi1EEENSB_IJNSC_ILi256EEENSB_IJNSC_ILi64EEEEEENSB_IJNSC_ILi32EEEEEEEEENS_10bfloat16_tESO_NSA_8TiledMMAINSA_8MMA_AtomIJNSA_4SM904GMMA27MMA_64x64x16_F32BF16BF16_SSILNSS_5MajorE1ELSU_1ELNSS_7ScaleInE1ELSV_1EEEEEENSA_6LayoutINSB_IJSE_SE_SE_EEENSB_IJNSC_ILi0EEES10_S10_EEEEENSB_IJNSA_10UnderscoreES13_S13_EEEEENS7_6detail26Sm90ImplicitGemmTileTraitsINSA_13SM90_TMA_LOADENSA_14ComposedLayoutINSA_7SwizzleILi3ELi4ELi3EEENSA_18smem_ptr_flag_bitsILi16EEENSY_INSB_IJNSB_IJSJ_NSC_ILi4EEEEEENSB_IJNSC_ILi8EEES1E_EEENSB_IJSE_NSC_ILi11EEEEEEEEENSB_IJNSB_IJSE_NSC_ILi2048EEEEEENSB_IJSJ_NSC_ILi512EEEEEENSB_IJS10_NSC_ILi8192EEEEEEEEEEEEEvEENS17_INSA_30SM90_TMA_LOAD_IM2COL_MULTICASTENS19_IS1B_S1D_NSY_INSB_IJNSB_IJSJ_SE_EEES1H_S1J_EEENSB_IJNSB_IJSE_S10_EEES1O_NSB_IJS10_S1L_EEEEEEEEEEvEEEENS_8epilogue10collective6detail29Sm90TmaWarpSpecializedAdapterINS26_15DefaultEpilogueISO_NSB_IJlNSB_IJSE_llEEES10_EEES2B_NS25_6thread17LinearCombinationISO_Li1EffLNS2C_9ScaleType4KindE0ELNS_15FloatRoundStyleE2ESO_EENS_4gemm15EpilogueDefaultEEEEEvvEEEEvNT_6ParamsE --------------------------
	.section	.nv.shared._ZN7cutlass13device_kernelINS_4conv6kernel13ConvUniversalINS1_16ConvProblemShapeILNS1_8OperatorE2ELi2EEENS1_10collective14CollectiveConvINS1_46MainloopSm90TmaGmmaWarpSpecializedImplicitGemmILS5_2ELi11ELi2EN4cute5tupleIJNSA_1CILi2EEENSC_ILi1EEESE_EEENS1_36KernelImplicitTmaWarpSpecializedSm90ELi1EEENSB_IJNSC_ILi256EEENSB_IJNSC_ILi64EEEEEENSB_IJNSC_ILi32EEEEEEEEENS_10bfloat16_tESO_NSA_8TiledMMAINSA_8MMA_AtomIJNSA_4SM904GMMA27MMA_64x64x16_F32BF16BF16_SSILNSS_5MajorE1ELSU_1ELNSS_7ScaleInE1ELSV_1EEEEEENSA_6LayoutINSB_IJSE_SE_SE_EEENSB_IJNSC_ILi0EEES10_S10_EEEEENSB_IJNSA_10UnderscoreES13_S13_EEEEENS7_6detail26Sm90ImplicitGemmTileTraitsINSA_13SM90_TMA_LOADENSA_14ComposedLayoutINSA_7SwizzleILi3ELi4ELi3EEENSA_18smem_ptr_flag_bitsILi16EEENSY_INSB_IJNSB_IJSJ_NSC_ILi4EEEEEENSB_IJNSC_ILi8EEES1E_EEENSB_IJSE_NSC_ILi11EEEEEEEEENSB_IJNSB_IJSE_NSC_ILi2048EEEEEENSB_IJSJ_NSC_ILi512EEEEEENSB_IJS10_NSC_ILi8192EEEEEEEEEEEEEvEENS17_INSA_30SM90_TMA_LOAD_IM2COL_MULTICASTENS19_IS1B_S1D_NSY_INSB_IJNSB_IJSJ_SE_EEES1H_S1J_EEENSB_IJNSB_IJSE_S10_EEES1O_NSB_IJS10_S1L_EEEEEEEEEEvEEEENS_8epilogue10collective6detail29Sm90TmaWarpSpecializedAdapterINS26_15DefaultEpilogueISO_NSB_IJlNSB_IJSE_llEEES10_EEES2B_NS25_6thread17LinearCombinationISO_Li1EffLNS2C_9ScaleType4KindE0ELNS_15FloatRoundStyleE2ESO_EENS_4gemm15EpilogueDefaultEEEEEvvEEEEvNT_6ParamsE,"aw",@nobits
	.sectionflags	@""
	.align	16
	.zero		1024


//--------------------- .nv.shared.reserved.0     --------------------------
	.section	.nv.shared.reserved.0,"aw",@nobits
	.weak		__nv_reservedSMEM_offset_0_alias
	.size		__nv_reservedSMEM_offset_0_alias, 0, 0
	.other		__nv_reservedSMEM_offset_0_alias,@"STO_CUDA_RESERVED_SHARED STV_DEFAULT"
__nv_reservedSMEM_offset_0_alias:
	.zero		0


//--------------------- .nv.global                --------------------------
	.section	.nv.global,"aw",@nobits
.nv.global:
	.type		_ZN39_INTERNAL_295e2de4_4_k_cu_ddbf9bac_28754cute1_E,@object
	.size		_ZN39_INTERNAL_295e2de4_4_k_cu_ddbf9bac_28754cute1_E,(_ZN39_INTERNAL_295e2de4_4_k_cu_ddbf9bac_28754cuda3std3__45__cpo6cbeginE - _ZN39_INTERNAL_295e2de4_4_k_cu_ddbf9bac_28754cute1_E)
_ZN39_INTERNAL_295e2de4_4_k_cu_ddbf9bac_28754cute1_E:
	.zero		1
	.type		_ZN39_INTERNAL_295e2de4_4_k_cu_ddbf9bac_28754cuda3std3__45__cpo6cbeginE,@object
	.size		_ZN39_INTERNAL_295e2de4_4_k_cu_ddbf9bac_28754cuda3std3__45__cpo6cbeginE,(_ZN39_INTERNAL_295e2de4_4_k_cu_ddbf9bac_28754cuda3std3__48in_placeE - _ZN39_INTERNAL_295e2de4_4_k_cu_ddbf9bac_28754cuda3std3__45__cpo6cbeginE)
_ZN39_INTERNAL_295e2de4_4_k_cu_ddbf9bac_28754cuda3std3__45__cpo6cbeginE:
	.zero		1
	.type		_ZN39_INTERNAL_295e2de4_4_k_cu_ddbf9bac_28754cuda3std3__48in_placeE,@object
	.size		_ZN39_INTERNAL_295e2de4_4_k_cu_ddbf9bac_28754cuda3std3__48in_placeE,(_ZN39_INTERNAL_295e2de4_4_k_cu_ddbf9bac_28754cuda3std6ranges3__45__cpo9iter_moveE - _ZN39_INTERNAL_295e2de4_4_k_cu_ddbf9bac_28754cuda3std3__48in_placeE)
_ZN39_INTERNAL_295e2de4_4_k_cu_ddbf9bac_28754cuda3std3__48in_placeE:
	.zero		1
	.type		_ZN39_INTERNAL_295e2de4_4_k_cu_ddbf9bac_28754cuda3std6ranges3__45__cpo9iter_moveE,@object
	.size		_ZN39_INTERNAL_295e2de4_4_k_cu_ddbf9bac_28754cuda3std6ranges3__45__cpo9iter_moveE,(_ZN39_INTERNAL_295e2de4_4_k_cu_ddbf9bac_28754cuda3std3__45__cpo5beginE - _ZN39_INTERNAL_295e2de4_4_k_cu_ddbf9bac_28754cuda3std6ranges3__45__cpo9iter_moveE)
_ZN39_INTERNAL_295e2de4_4_k_cu_ddbf9bac_28754cuda3std6ranges3__45__cpo9iter_moveE:
	.zero		1
	.type		_ZN39_INTERNAL_295e2de4_4_k_cu_ddbf9bac_28754cuda3std3__45__cpo5beginE,@object
	.size		_ZN39_INTERNAL_295e2de4_4_k_cu_ddbf9bac_28754cuda3std3__45__cpo5beginE,(_ZN39_INTERNAL_295e2de4_4_k_cu_ddbf9bac_28754cuda3std3__441_GLOBAL__N__295e2de4_4_k_cu_ddbf9bac_28756ignoreE - _ZN39_INTERNAL_295e2de4_4_k_cu_ddbf9bac_28754cuda3std3__45__cpo5beginE)
_ZN39_INTERNAL_295e2de4_4_k_cu_ddbf9bac_28754cuda3std3__45__cpo5beginE:
	.zero		1
	.type		_ZN39_INTERNAL_295e2de4_4_k_cu_ddbf9bac_28754cuda3std3__441_GLOBAL__N__295e2de4_4_k_cu_ddbf9bac_28756ignoreE,@object
	.size		_ZN39_INTERNAL_295e2de4_4_k_cu_ddbf9bac_28754cuda3std3__441_GLOBAL__N__295e2de4_4_k_cu_ddbf9bac_28756ignoreE,(_ZN39_INTERNAL_295e2de4_4_k_cu_ddbf9bac_28754cute7productE - _ZN39_INTERNAL_295e2de4_4_k_cu_ddbf9bac_28754cuda3std3__441_GLOBAL__N__295e2de4_4_k_cu_ddbf9bac_28756ignoreE)
_ZN39_INTERNAL_295e2de4_4_k_cu_ddbf9bac_28754cuda3std3__441_GLOBAL__N__295e2de4_4_k_cu_ddbf9bac_28756ignoreE:
	.zero		1
	.type		_ZN39_INTERNAL_295e2de4_4_k_cu_ddbf9bac_28754cute7productE,@object
	.size		_ZN39_INTERNAL_295e2de4_4_k_cu_ddbf9bac_28754cute7productE,(_ZN39_INTERNAL_295e2de4_4_k_cu_ddbf9bac_28754cuda3std3__45__cpo3endE - _ZN39_INTERNAL_295e2de4_4_k_cu_ddbf9bac_28754cute7productE)
_ZN39_INTERNAL_295e2de4_4_k_cu_ddbf9bac_28754cute7productE:
	.zero		1
	.type		_ZN39_INTERNAL_295e2de4_4_k_cu_ddbf9bac_28754cuda3std3__45__cpo3endE,@object
	.size		_ZN39_INTERNAL_295e2de4_4_k_cu_ddbf9bac_28754cuda3std3__45__cpo3endE,(_ZN39_INTERNAL_295e2de4_4_k_cu_ddbf9bac_28754cuda3std3__419piecewise_constructE - _ZN39_INTERNAL_295e2de4_4_k_cu_ddbf9bac_28754cuda3std3__45__cpo3endE)
_ZN39_INTERNAL_295e2de4_4_k_cu_ddbf9bac_28754cuda3std3__45__cpo3endE:
	.zero		1
	.type		_ZN39_INTERNAL_295e2de4_4_k_cu_ddbf9bac_28754cuda3std3__419piecewise_constructE,@object
	.size		_ZN39_INTERNAL_295e2de4_4_k_cu_ddbf9bac_28754cuda3std3__419piecewise_constructE,(_ZN39_INTERNAL_295e2de4_4_k_cu_ddbf9bac_28754cuda3std3__45__cpo4cendE - _ZN39_INTERNAL_295e2de4_4_k_cu_ddbf9bac_28754cuda3std3__419piecewise_constructE)
_ZN39_INTERNAL_295e2de4_4_k_cu_ddbf9bac_28754cuda3std3__419piecewise_constructE:
	.zero		1
	.type		_ZN39_INTERNAL_295e2de4_4_k_cu_ddbf9bac_28754cuda3std3__45__cpo4cendE,@object
	.size		_ZN39_INTERNAL_295e2de4_4_k_cu_ddbf9bac_28754cuda3std3__45__cpo4cendE,(_ZN39_INTERNAL_295e2de4_4_k_cu_ddbf9bac_28754cuda3std6ranges3__45__cpo4swapE - _ZN39_INTERNAL_295e2de4_4_k_cu_ddbf9bac_28754cuda3std3__45__cpo4cendE)
_ZN39_INTERNAL_295e2de4_4_k_cu_ddbf9bac_28754cuda3std3__45__cpo4cendE:
	.zero		1
	.type		_ZN39_INTERNAL_295e2de4_4_k_cu_ddbf9bac_28754cuda3std6ranges3__45__cpo4swapE,@object
	.size		_ZN39_INTERNAL_295e2de4_4_k_cu_ddbf9bac_28754cuda3std6ranges3__45__cpo4swapE,(.L_7 - _ZN39_INTERNAL_295e2de4_4_k_cu_ddbf9bac_28754cuda3std6ranges3__45__cpo4swapE)
_ZN39_INTERNAL_295e2de4_4_k_cu_ddbf9bac_28754cuda3std6ranges3__45__cpo4swapE:
	.zero		1
.L_7:


//--------------------- .nv.constant0._ZN7cutlass13device_kernelINS_4conv6kernel13ConvUniversalINS1_16ConvProblemShapeILNS1_8OperatorE2ELi2EEENS1_10collective14CollectiveConvINS1_46MainloopSm90TmaGmmaWarpSpecializedImplicitGemmILS5_2ELi11ELi2EN4cute5tupleIJNSA_1CILi2EEENSC_ILi1EEESE_EEENS1_36KernelImplicitTmaWarpSpecializedSm90ELi1EEENSB_IJNSC_ILi256EEENSB_IJNSC_ILi64EEEEEENSB_IJNSC_ILi32EEEEEEEEENS_10bfloat16_tESO_NSA_8TiledMMAINSA_8MMA_AtomIJNSA_4SM904GMMA27MMA_64x64x16_F32BF16BF16_SSILNSS_5MajorE1ELSU_1ELNSS_7ScaleInE1ELSV_1EEEEEENSA_6LayoutINSB_IJSE_SE_SE_EEENSB_IJNSC_ILi0EEES10_S10_EEEEENSB_IJNSA_10UnderscoreES13_S13_EEEEENS7_6detail26Sm90ImplicitGemmTileTraitsINSA_13SM90_TMA_LOADENSA_14ComposedLayoutINSA_7SwizzleILi3ELi4ELi3EEENSA_18smem_ptr_flag_bitsILi16EEENSY_INSB_IJNSB_IJSJ_NSC_ILi4EEEEEENSB_IJNSC_ILi8EEES1E_EEENSB_IJSE_NSC_ILi11EEEEEEEEENSB_IJNSB_IJSE_NSC_ILi2048EEEEEENSB_IJSJ_NSC_ILi512EEEEEENSB_IJS10_NSC_ILi8192EEEEEEEEEEEEEvEENS17_INSA_30SM90_TMA_LOAD_IM2COL_MULTICASTENS19_IS1B_S1D_NSY_INSB_IJNSB_IJSJ_SE_EEES1H_S1J_EEENSB_IJNSB_IJSE_S10_EEES1O_NSB_IJS10_S1L_EEEEEEEEEEvEEEENS_8epilogue10collective6detail29Sm90TmaWarpSpecializedAdapterINS26_15DefaultEpilogueISO_NSB_IJlNSB_IJSE_llEEES10_EEES2B_NS25_6thread17LinearCombinationISO_Li1EffLNS2C_9ScaleType4KindE0ELNS_15FloatRoundStyleE2ESO_EENS_4gemm15EpilogueDefaultEEEEEvvEEEEvNT_6ParamsE --------------------------
	.section	.nv.constant0._ZN7cutlass13device_kernelINS_4conv6kernel13ConvUniversalINS1_16ConvProblemShapeILNS1_8OperatorE2ELi2EEENS1_10collective14CollectiveConvINS1_46MainloopSm90TmaGmmaWarpSpecializedImplicitGemmILS5_2ELi11ELi2EN4cute5tupleIJNSA_1CILi2EEENSC_ILi1EEESE_EEENS1_36KernelImplicitTmaWarpSpecializedSm90ELi1EEENSB_IJNSC_ILi256EEENSB_IJNSC_ILi64EEEEEENSB_IJNSC_ILi32EEEEEEEEENS_10bfloat16_tESO_NSA_8TiledMMAINSA_8MMA_AtomIJNSA_4SM904GMMA27MMA_64x64x16_F32BF16BF16_SSILNSS_5MajorE1ELSU_1ELNSS_7ScaleInE1ELSV_1EEEEEENSA_6LayoutINSB_IJSE_SE_SE_EEENSB_IJNSC_ILi0EEES10_S10_EEEEENSB_IJNSA_10UnderscoreES13_S13_EEEEENS7_6detail26Sm90ImplicitGemmTileTraitsINSA_13SM90_TMA_LOADENSA_14ComposedLayoutINSA_7SwizzleILi3ELi4ELi3EEENSA_18smem_ptr_flag_bitsILi16EEENSY_INSB_IJNSB_IJSJ_NSC_ILi4EEEEEENSB_IJNSC_ILi8EEES1E_EEENSB_IJSE_NSC_ILi11EEEEEEEEENSB_IJNSB_IJSE_NSC_ILi2048EEEEEENSB_IJSJ_NSC_ILi512EEEEEENSB_IJS10_NSC_ILi8192EEEEEEEEEEEEEvEENS17_INSA_30SM90_TMA_LOAD_IM2COL_MULTICASTENS19_IS1B_S1D_NSY_INSB_IJNSB_IJSJ_SE_EEES1H_S1J_EEENSB_IJNSB_IJSE_S10_EEES1O_NSB_IJS10_S1L_EEEEEEEEEEvEEEENS_8epilogue10collective6detail29Sm90TmaWarpSpecializedAdapterINS26_15DefaultEpilogueISO_NSB_IJlNSB_IJSE_llEEES10_EEES2B_NS25_6thread17LinearCombinationISO_Li1EffLNS2C_9ScaleType4KindE0ELNS_15FloatRoundStyleE2ESO_EENS_4gemm15EpilogueDefaultEEEEEvvEEEEvNT_6ParamsE,"a",@progbits
	.sectionflags	@""
	.align	4
.nv.constant0._ZN7cutlass13device_kernelINS_4conv6kernel13ConvUniversalINS1_16ConvProblemShapeILNS1_8OperatorE2ELi2EEENS1_10collective14CollectiveConvINS1_46MainloopSm90TmaGmmaWarpSpecializedImplicitGemmILS5_2ELi11ELi2EN4cute5tupleIJNSA_1CILi2EEENSC_ILi1EEESE_EEENS1_36KernelImplicitTmaWarpSpecializedSm90ELi1EEENSB_IJNSC_ILi256EEENSB_IJNSC_ILi64EEEEEENSB_IJNSC_ILi32EEEEEEEEENS_10bfloat16_tESO_NSA_8TiledMMAINSA_8MMA_AtomIJNSA_4SM904GMMA27MMA_64x64x16_F32BF16BF16_SSILNSS_5MajorE1ELSU_1ELNSS_7ScaleInE1ELSV_1EEEEEENSA_6LayoutINSB_IJSE_SE_SE_EEENSB_IJNSC_ILi0EEES10_S10_EEEEENSB_IJNSA_10UnderscoreES13_S13_EEEEENS7_6detail26Sm90ImplicitGemmTileTraitsINSA_13SM90_TMA_LOADENSA_14ComposedLayoutINSA_7SwizzleILi3ELi4ELi3EEENSA_18smem_ptr_flag_bitsILi16EEENSY_INSB_IJNSB_IJSJ_NSC_ILi4EEEEEENSB_IJNSC_ILi8EEES1E_EEENSB_IJSE_NSC_ILi11EEEEEEEEENSB_IJNSB_IJSE_NSC_ILi2048EEEEEENSB_IJSJ_NSC_ILi512EEEEEENSB_IJS10_NSC_ILi8192EEEEEEEEEEEEEvEENS17_INSA_30SM90_TMA_LOAD_IM2COL_MULTICASTENS19_IS1B_S1D_NSY_INSB_IJNSB_IJSJ_SE_EEES1H_S1J_EEENSB_IJNSB_IJSE_S10_EEES1O_NSB_IJS10_S1L_EEEEEEEEEEvEEEENS_8epilogue10collective6detail29Sm90TmaWarpSpecializedAdapterINS26_15DefaultEpilogueISO_NSB_IJlNSB_IJSE_llEEES10_EEES2B_NS25_6thread17LinearCombinationISO_Li1EffLNS2C_9ScaleType4KindE0ELNS_15FloatRoundStyleE2ESO_EENS_4gemm15EpilogueDefaultEEEEEvvEEEEvNT_6ParamsE:
	.zero		1536


//--------------------- SYMBOLS --------------------------

	.type		.nv.reservedSmem.offset0,@object
	.size		.nv.reservedSmem.offset0,0x4
